// auto-generated by cutlass_sweep.gemm — config: {"arch": "sm_100", "cluster_m": 1, "cluster_n": 8, "dtype": "e4m3", "dtype_b": "e4m3", "layout": "nt", "stages": 0, "tile_k": 32, "tile_m": 64, "tile_n": 64}
#include "cutlass/cutlass.h"
#include "cutlass/gemm/collective/collective_builder.hpp"
#include "cutlass/gemm/device/gemm_universal_adapter.h"
#include "cutlass/gemm/kernel/gemm_universal.hpp"
#include "cutlass/epilogue/collective/collective_builder.hpp"

using ElemA = cutlass::float_e4m3_t;
using ElemB = cutlass::float_e4m3_t;
using ElemCD = cutlass::float_e4m3_t;
using Acc  = float;
using TileShape    = cute::Shape<cute::_64, cute::_64, cute::_32>;
using ClusterShape = cute::Shape<cute::_1, cute::_8, cute::_1>;

using CollectiveEpilogue = typename cutlass::epilogue::collective::CollectiveBuilder<
    cutlass::arch::Sm100, cutlass::arch::OpClassTensorOp,
    TileShape, ClusterShape,
    cutlass::epilogue::collective::EpilogueTileAuto,
    Acc, Acc,
    ElemCD, cutlass::layout::RowMajor, 128 / cutlass::sizeof_bits<ElemCD>::value,
    ElemCD, cutlass::layout::RowMajor, 128 / cutlass::sizeof_bits<ElemCD>::value,
    cutlass::epilogue::collective::EpilogueScheduleAuto
  >::CollectiveOp;

using CollectiveMainloop = typename cutlass::gemm::collective::CollectiveBuilder<
    cutlass::arch::Sm100, cutlass::arch::OpClassTensorOp,
    ElemA, cutlass::layout::RowMajor, 128 / cutlass::sizeof_bits<ElemA>::value,
    ElemB, cutlass::layout::ColumnMajor, 128 / cutlass::sizeof_bits<ElemB>::value,
    Acc,
    TileShape, ClusterShape,
    cutlass::gemm::collective::StageCountAutoCarveout<static_cast<int>(sizeof(typename CollectiveEpilogue::SharedStorage))>,
    cutlass::gemm::collective::KernelScheduleAuto
  >::CollectiveOp;

using GemmKernel = cutlass::gemm::kernel::GemmUniversal<
    cute::Shape<int,int,int,int>,
    CollectiveMainloop,
    CollectiveEpilogue
>;
using Gemm = cutlass::gemm::device::GemmUniversalAdapter<GemmKernel>;

// Force the device kernel symbol into the cubin without needing a host main.
auto* _anchor = &cutlass::device_kernel<GemmKernel>;


// ===== COMPILED SASS (sm_100a) =====

	.target	sm_100a

	.elftype	@"ET_EXEC"


//--------------------- .note.nv.tkinfo           --------------------------
	.section	.note.nv.tkinfo,"",@"SHT_NOTE"
	.sectionflags	@"SHF_NOTE_NV_TKINFO"
	.tkinfo
        /*0018*/ 	.word	0x00000002
        /*0030*/ 	.string	""
        /*0030*/ 	.string	"ptxas"
        /*0030*/ 	.string	"Cuda compilation tools, release 13.0, V13.0.88"
        /*0030*/ 	.string	"Build cuda_13.0.r13.0/compiler.36424714_0"
        /*0030*/ 	.string	"-arch sm_100a -m 64 "



//--------------------- .note.nv.cuinfo           --------------------------
	.section	.note.nv.cuinfo,"",@"SHT_NOTE"
	.sectionflags	@"SHF_NOTE_NV_CUINFO"
        /*0018*/ 	.short	0x0002
        /*001a*/ 	.short	0x0064
        /*001c*/ 	.short	0x0082
	.zero		2


//--------------------- .nv.info                  --------------------------
	.section	.nv.info,"",@"SHT_CUDA_INFO"
	.align	4


	//----- nvinfo : EIATTR_REGCOUNT
	.align		4
        /*0000*/ 	.byte	0x04, 0x2f
        /*0002*/ 	.short	(.L_19 - .L_18)
	.align		4
.L_18:
        /*0004*/ 	.word	index@(_ZN7cutlass13device_kernelINS_4gemm6kernel13GemmUniversalIN4cute5tupleIJiiiiEEENS1_10collective13CollectiveMmaINS1_35MainloopSm100TmaUmmaWarpSpecializedILi54ELi2ELi4ENS5_IJNS4_1CILi1EEENSA_ILi8EEESB_EEEEENS5_IJNSA_ILi64EEESF_NSA_ILi32EEEEEENS_12float_e4m3_tENS5_IJlSB_lEEESI_SJ_NS4_8TiledMMAINS4_8MMA_AtomIJNS4_10MMA_TraitsINS4_19SM100_MMA_F8F6F4_SSEJSI_SI_fSF_SF_NS4_17integral_constantINS4_4UMMA5MajorELSQ_0EEESR_NSO_INSP_7ScaleInELSS_0EEEST_EEEEEENS4_6LayoutINS5_IJSB_SB_SB_EEENS5_IJNSA_ILi0EEESY_SY_EEEEENS5_IJNS4_10UnderscoreES11_S11_EEEEENS4_23SM90_TMA_LOAD_MULTICASTENS4_14ComposedLayoutINS4_7SwizzleILi1ELi4ELi3EEENS4_18smem_ptr_flag_bitsILi8EEENSW_INS5_IJSC_SG_EEENS5_IJSG_SB_EEEEEEEvNS4_8identityENS4_13SM90_TMA_LOADES1D_vS1E_EENS_8epilogue10collective18CollectiveEpilogueINS1H_23Sm100TmaWarpSpecializedILi1ELi1ELi32ELb0ELb0EEEJSH_NS5_IJNSW_ISF_SB_EES1M_EEESI_SJ_SI_SJ_NS1H_6fusion15FusionCallbacksIS1L_NS1O_17LinearCombinationISI_fSI_fLNS_15FloatRoundStyleE2EEESH_S1N_JEEENS4_5SM1004TMEM4LOAD26SM100_TMEM_LOAD_16dp32b32xES1F_NS15_INS16_ILi2ELi4ELi3EEES19_NSW_INS5_IJSC_SF_EEENS5_IJSF_SB_EEEEEEENS4_39AutoVectorizingCopyWithAssumedAlignmentILi128EEENS4_14SM90_TMA_STOREES22_S24_S24_EEEvvEEEEvNT_6ParamsE)
        /*0008*/ 	.word	0x00000059


	//----- nvinfo : EIATTR_FRAME_SIZE
	.align		4
.L_19:
        /*000c*/ 	.byte	0x04, 0x11
        /*000e*/ 	.short	(.L_21 - .L_20)
	.align		4
.L_20:
        /*0010*/ 	.word	index@($__internal_2_$__cuda_sm10x_tcgen05_guardrail_trap_unallocated_columns_being_dealloced)
        /*0014*/ 	.word	0x00000000


	//----- nvinfo : EIATTR_FRAME_SIZE
	.align		4
.L_21:
        /*0018*/ 	.byte	0x04, 0x11
        /*001a*/ 	.short	(.L_23 - .L_22)
	.align		4
.L_22:
        /*001c*/ 	.word	index@($__internal_1_$__cuda_sm10x_tcgen05_guardrail_trap_phase_invalid_during_alloc)
        /*0020*/ 	.word	0x00000000


	//----- nvinfo : EIATTR_FRAME_SIZE
	.align		4
.L_23:
        /*0024*/ 	.byte	0x04, 0x11
        /*0026*/ 	.short	(.L_25 - .L_24)
	.align		4
.L_24:
        /*0028*/ 	.word	index@($__internal_0_$__cuda_sm10x_tcgen05_guardrail_trap_col_being_dealloced_not_returned_by_alloc)
        /*002c*/ 	.word	0x00000000


	//----- nvinfo : EIATTR_FRAME_SIZE
	.align		4
.L_25:
        /*0030*/ 	.byte	0x04, 0x11
        /*0032*/ 	.short	(.L_27 - .L_26)
	.align		4
.L_26:
        /*0034*/ 	.word	index@(_ZN7cutlass13device_kernelINS_4gemm6kernel13GemmUniversalIN4cute5tupleIJiiiiEEENS1_10collective13CollectiveMmaINS1_35MainloopSm100TmaUmmaWarpSpecializedILi54ELi2ELi4ENS5_IJNS4_1CILi1EEENSA_ILi8EEESB_EEEEENS5_IJNSA_ILi64EEESF_NSA_ILi32EEEEEENS_12float_e4m3_tENS5_IJlSB_lEEESI_SJ_NS4_8TiledMMAINS4_8MMA_AtomIJNS4_10MMA_TraitsINS4_19SM100_MMA_F8F6F4_SSEJSI_SI_fSF_SF_NS4_17integral_constantINS4_4UMMA5MajorELSQ_0EEESR_NSO_INSP_7ScaleInELSS_0EEEST_EEEEEENS4_6LayoutINS5_IJSB_SB_SB_EEENS5_IJNSA_ILi0EEESY_SY_EEEEENS5_IJNS4_10UnderscoreES11_S11_EEEEENS4_23SM90_TMA_LOAD_MULTICASTENS4_14ComposedLayoutINS4_7SwizzleILi1ELi4ELi3EEENS4_18smem_ptr_flag_bitsILi8EEENSW_INS5_IJSC_SG_EEENS5_IJSG_SB_EEEEEEEvNS4_8identityENS4_13SM90_TMA_LOADES1D_vS1E_EENS_8epilogue10collective18CollectiveEpilogueINS1H_23Sm100TmaWarpSpecializedILi1ELi1ELi32ELb0ELb0EEEJSH_NS5_IJNSW_ISF_SB_EES1M_EEESI_SJ_SI_SJ_NS1H_6fusion15FusionCallbacksIS1L_NS1O_17LinearCombinationISI_fSI_fLNS_15FloatRoundStyleE2EEESH_S1N_JEEENS4_5SM1004TMEM4LOAD26SM100_TMEM_LOAD_16dp32b32xES1F_NS15_INS16_ILi2ELi4ELi3EEES19_NSW_INS5_IJSC_SF_EEENS5_IJSF_SB_EEEEEEENS4_39AutoVectorizingCopyWithAssumedAlignmentILi128EEENS4_14SM90_TMA_STOREES22_S24_S24_EEEvvEEEEvNT_6ParamsE)
        /*0038*/ 	.word	0x00000000


	//----- nvinfo : EIATTR_MIN_STACK_SIZE
	.align		4
.L_27:
        /*003c*/ 	.byte	0x04, 0x12
        /*003e*/ 	.short	(.L_29 - .L_28)
	.align		4
.L_28:
        /*0040*/ 	.word	index@(_ZN7cutlass13device_kernelINS_4gemm6kernel13GemmUniversalIN4cute5tupleIJiiiiEEENS1_10collective13CollectiveMmaINS1_35MainloopSm100TmaUmmaWarpSpecializedILi54ELi2ELi4ENS5_IJNS4_1CILi1EEENSA_ILi8EEESB_EEEEENS5_IJNSA_ILi64EEESF_NSA_ILi32EEEEEENS_12float_e4m3_tENS5_IJlSB_lEEESI_SJ_NS4_8TiledMMAINS4_8MMA_AtomIJNS4_10MMA_TraitsINS4_19SM100_MMA_F8F6F4_SSEJSI_SI_fSF_SF_NS4_17integral_constantINS4_4UMMA5MajorELSQ_0EEESR_NSO_INSP_7ScaleInELSS_0EEEST_EEEEEENS4_6LayoutINS5_IJSB_SB_SB_EEENS5_IJNSA_ILi0EEESY_SY_EEEEENS5_IJNS4_10UnderscoreES11_S11_EEEEENS4_23SM90_TMA_LOAD_MULTICASTENS4_14ComposedLayoutINS4_7SwizzleILi1ELi4ELi3EEENS4_18smem_ptr_flag_bitsILi8EEENSW_INS5_IJSC_SG_EEENS5_IJSG_SB_EEEEEEEvNS4_8identityENS4_13SM90_TMA_LOADES1D_vS1E_EENS_8epilogue10collective18CollectiveEpilogueINS1H_23Sm100TmaWarpSpecializedILi1ELi1ELi32ELb0ELb0EEEJSH_NS5_IJNSW_ISF_SB_EES1M_EEESI_SJ_SI_SJ_NS1H_6fusion15FusionCallbacksIS1L_NS1O_17LinearCombinationISI_fSI_fLNS_15FloatRoundStyleE2EEESH_S1N_JEEENS4_5SM1004TMEM4LOAD26SM100_TMEM_LOAD_16dp32b32xES1F_NS15_INS16_ILi2ELi4ELi3EEES19_NSW_INS5_IJSC_SF_EEENS5_IJSF_SB_EEEEEEENS4_39AutoVectorizingCopyWithAssumedAlignmentILi128EEENS4_14SM90_TMA_STOREES22_S24_S24_EEEvvEEEEvNT_6ParamsE)
        /*0044*/ 	.word	0x00000000
.L_29:


//--------------------- .nv.compat                --------------------------
	.section	.nv.compat,"",@"SHT_CUDA_COMPAT_INFO"
	.align	4
        /*0000*/ 	.byte	0x02, 0x09, 0x01, 0x00, 0x02, 0x02, 0x02, 0x00, 0x02, 0x05, 0x05, 0x00, 0x03, 0x07, 0x01, 0x01
        /*0010*/ 	.byte	0x02, 0x03, 0x01, 0x00, 0x02, 0x06, 0x01, 0x00, 0x04, 0x0b, 0x08, 0x00, 0x09, 0x00, 0x00, 0x00
        /*0020*/ 	.byte	0x00, 0x00, 0x00, 0x00


//--------------------- .nv.info._ZN7cutlass13device_kernelINS_4gemm6kernel13GemmUniversalIN4cute5tupleIJiiiiEEENS1_10collective13CollectiveMmaINS1_35MainloopSm100TmaUmmaWarpSpecializedILi54ELi2ELi4ENS5_IJNS4_1CILi1EEENSA_ILi8EEESB_EEEEENS5_IJNSA_ILi64EEESF_NSA_ILi32EEEEEENS_12float_e4m3_tENS5_IJlSB_lEEESI_SJ_NS4_8TiledMMAINS4_8MMA_AtomIJNS4_10MMA_TraitsINS4_19SM100_MMA_F8F6F4_SSEJSI_SI_fSF_SF_NS4_17integral_constantINS4_4UMMA5MajorELSQ_0EEESR_NSO_INSP_7ScaleInELSS_0EEEST_EEEEEENS4_6LayoutINS5_IJSB_SB_SB_EEENS5_IJNSA_ILi0EEESY_SY_EEEEENS5_IJNS4_10UnderscoreES11_S11_EEEEENS4_23SM90_TMA_LOAD_MULTICASTENS4_14ComposedLayoutINS4_7SwizzleILi1ELi4ELi3EEENS4_18smem_ptr_flag_bitsILi8EEENSW_INS5_IJSC_SG_EEENS5_IJSG_SB_EEEEEEEvNS4_8identityENS4_13SM90_TMA_LOADES1D_vS1E_EENS_8epilogue10collective18CollectiveEpilogueINS1H_23Sm100TmaWarpSpecializedILi1ELi1ELi32ELb0ELb0EEEJSH_NS5_IJNSW_ISF_SB_EES1M_EEESI_SJ_SI_SJ_NS1H_6fusion15FusionCallbacksIS1L_NS1O_17LinearCombinationISI_fSI_fLNS_15FloatRoundStyleE2EEESH_S1N_JEEENS4_5SM1004TMEM4LOAD26SM100_TMEM_LOAD_16dp32b32xES1F_NS15_INS16_ILi2ELi4ELi3EEES19_NSW_INS5_IJSC_SF_EEENS5_IJSF_SB_EEEEEEENS4_39AutoVectorizingCopyWithAssumedAlignmentILi128EEENS4_14SM90_TMA_STOREES22_S24_S24_EEEvvEEEEvNT_6ParamsE --------------------------
	.section	.nv.info._ZN7cutlass13device_kernelINS_4gemm6kernel13GemmUniversalIN4cute5tupleIJiiiiEEENS1_10collective13CollectiveMmaINS1_35MainloopSm100TmaUmmaWarpSpecializedILi54ELi2ELi4ENS5_IJNS4_1CILi1EEENSA_ILi8EEESB_EEEEENS5_IJNSA_ILi64EEESF_NSA_ILi32EEEEEENS_12float_e4m3_tENS5_IJlSB_lEEESI_SJ_NS4_8TiledMMAINS4_8MMA_AtomIJNS4_10MMA_TraitsINS4_19SM100_MMA_F8F6F4_SSEJSI_SI_fSF_SF_NS4_17integral_constantINS4_4UMMA5MajorELSQ_0EEESR_NSO_INSP_7ScaleInELSS_0EEEST_EEEEEENS4_6LayoutINS5_IJSB_SB_SB_EEENS5_IJNSA_ILi0EEESY_SY_EEEEENS5_IJNS4_10UnderscoreES11_S11_EEEEENS4_23SM90_TMA_LOAD_MULTICASTENS4_14ComposedLayoutINS4_7SwizzleILi1ELi4ELi3EEENS4_18smem_ptr_flag_bitsILi8EEENSW_INS5_IJSC_SG_EEENS5_IJSG_SB_EEEEEEEvNS4_8identityENS4_13SM90_TMA_LOADES1D_vS1E_EENS_8epilogue10collective18CollectiveEpilogueINS1H_23Sm100TmaWarpSpecializedILi1ELi1ELi32ELb0ELb0EEEJSH_NS5_IJNSW_ISF_SB_EES1M_EEESI_SJ_SI_SJ_NS1H_6fusion15FusionCallbacksIS1L_NS1O_17LinearCombinationISI_fSI_fLNS_15FloatRoundStyleE2EEESH_S1N_JEEENS4_5SM1004TMEM4LOAD26SM100_TMEM_LOAD_16dp32b32xES1F_NS15_INS16_ILi2ELi4ELi3EEES19_NSW_INS5_IJSC_SF_EEENS5_IJSF_SB_EEEEEEENS4_39AutoVectorizingCopyWithAssumedAlignmentILi128EEENS4_14SM90_TMA_STOREES22_S24_S24_EEEvvEEEEvNT_6ParamsE,"",@"SHT_CUDA_INFO"
	.sectionflags	@""
	.align	4


	//----- nvinfo : EIATTR_CUDA_API_VERSION
	.align		4
        /*0000*/ 	.byte	0x04, 0x37
        /*0002*/ 	.short	(.L_31 - .L_30)
.L_30:
        /*0004*/ 	.word	0x00000082


	//----- nvinfo : EIATTR_KPARAM_INFO
	.align		4
.L_31:
        /*0008*/ 	.byte	0x04, 0x17
        /*000a*/ 	.short	(.L_33 - .L_32)
.L_32:
        /*000c*/ 	.word	0x00000000
        /*0010*/ 	.short	0x0000
        /*0012*/ 	.short	0x0000
        /*0014*/ 	.byte	0x00, 0xf0, 0x01, 0x20


	//----- nvinfo : EIATTR_AT_ENTRY_FRAGMENTS
	.align		4
.L_33:
        /*0018*/ 	.byte	0x04, 0x4f
        /*001a*/ 	.short	(.L_35 - .L_34)


	//   ....[0]....
.L_34:
        /*001c*/ 	.word	0x00000006


	//----- nvinfo : EIATTR_RESERVED_SMEM_USED
	.align		4
.L_35:
        /*0020*/ 	.byte	0x01, 0x41
	.zero		2


	//----- nvinfo : EIATTR_SPARSE_MMA_MASK
	.align		4
        /*0024*/ 	.byte	0x03, 0x50
        /*0026*/ 	.short	0x0000


	//----- nvinfo : EIATTR_TCGEN05_1CTA_USED
	.align		4
        /*0028*/ 	.byte	0x01, 0x51
	.zero		2


	//----- nvinfo : EIATTR_MAXREG_COUNT
	.align		4
        /*002c*/ 	.byte	0x03, 0x1b
        /*002e*/ 	.short	0x00ff


	//----- nvinfo : EIATTR_NUM_BARRIERS
	.align		4
        /*0030*/ 	.byte	0x02, 0x4c
        /*0032*/ 	.byte	0x07
	.zero		1


	//----- nvinfo : EIATTR_EXTERNS
	.align		4
        /*0034*/ 	.byte	0x04, 0x0f
        /*0036*/ 	.short	(.L_37 - .L_36)


	//   ....[0]....
	.align		4
.L_36:
        /*0038*/ 	.word	index@(__assertfail)


	//----- nvinfo : EIATTR_MERCURY_ISA_VERSION
	.align		4
.L_37:
        /*003c*/ 	.byte	0x03, 0x5f
        /*003e*/ 	.short	0x0101


	//----- nvinfo : EIATTR_INT_WARP_WIDE_INSTR_OFFSETS
	.align		4
        /*0040*/ 	.byte	0x04, 0x31
        /*0042*/ 	.short	(.L_39 - .L_38)


	//   ....[0]....
.L_38:
        /*0044*/ 	.word	0x00005ec0


	//   ....[1]....
        /*0048*/ 	.word	0x00005ef0


	//   ....[2]....
        /*004c*/ 	.word	0x00005f10


	//   ....[3]....
        /*0050*/ 	.word	0x00006a40


	//   ....[4]....
        /*0054*/ 	.word	0x00006af0


	//----- nvinfo : EIATTR_COOP_GROUP_MASK_REGIDS
	.align		4
.L_39:
        /*0058*/ 	.byte	0x04, 0x29
        /*005a*/ 	.short	(.L_41 - .L_40)


	//   ....[0]....
.L_40:
        /*005c*/ 	.word	0xffffffff


	//   ....[1]....
        /*0060*/ 	.word	0xffffffff


	//   ....[2]....
        /*0064*/ 	.word	0xffffffff


	//   ....[3]....
        /*0068*/ 	.word	0xffffffff


	//   ....[4]....
        /*006c*/ 	.word	0xffffffff


	//   ....[5]....
        /*0070*/ 	.word	0xffffffff


	//   ....[6]....
        /*0074*/ 	.word	0xffffffff


	//   ....[7]....
        /*0078*/ 	.word	0xffffffff


	//   ....[8]....
        /*007c*/ 	.word	0xffffffff


	//   ....[9]....
        /*0080*/ 	.word	0xffffffff


	//   ....[10]....
        /*0084*/ 	.word	0xffffffff


	//   ....[11]....
        /*0088*/ 	.word	0xffffffff


	//   ....[12]....
        /*008c*/ 	.word	0xffffffff


	//   ....[13]....
        /*0090*/ 	.word	0xffffffff


	//----- nvinfo : EIATTR_COOP_GROUP_INSTR_OFFSETS
	.align		4
.L_41:
        /*0094*/ 	.byte	0x04, 0x28
        /*0096*/ 	.short	(.L_43 - .L_42)


	//   ....[0]....
.L_42:
        /*0098*/ 	.word	0x00000080


	//   ....[1]....
        /*009c*/ 	.word	0x000004e0


	//   ....[2]....
        /*00a0*/ 	.word	0x00000d00


	//   ....[3]....
        /*00a4*/ 	.word	0x00000e40


	//   ....[4]....
        /*00a8*/ 	.word	0x00000f40


	//   ....[5]....
        /*00ac*/ 	.word	0x000010b0


	//   ....[6]....
        /*00b0*/ 	.word	0x00001250


	//   ....[7]....
        /*00b4*/ 	.word	0x00001400


	//   ....[8]....
        /*00b8*/ 	.word	0x00002740


	//   ....[9]....
        /*00bc*/ 	.word	0x00005200


	//   ....[10]....
        /*00c0*/ 	.word	0x00005410


	//   ....[11]....
        /*00c4*/ 	.word	0x00005440


	//   ....[12]....
        /*00c8*/ 	.word	0x00005da0


	//   ....[13]....
        /*00cc*/ 	.word	0x00005fd0


	//----- nvinfo : EIATTR_VRC_CTA_INIT_COUNT
	.align		4
.L_43:
        /*00d0*/ 	.byte	0x02, 0x4a
        /*00d2*/ 	.byte	0x80
	.zero		1


	//----- nvinfo : EIATTR_SYSCALL_OFFSETS
	.align		4
        /*00d4*/ 	.byte	0x04, 0x46
        /*00d6*/ 	.short	(.L_45 - .L_44)


	//   ....[0]....
.L_44:
        /*00d8*/ 	.word	0x00007660


	//   ....[1]....
        /*00dc*/ 	.word	0x000077a0


	//   ....[2]....
        /*00e0*/ 	.word	0x00007f20


	//----- nvinfo : EIATTR_MBARRIER_INSTR_OFFSETS
	.align		4
.L_45:
        /*00e4*/ 	.byte	0x04, 0x39
        /*00e6*/ 	.short	(.L_47 - .L_46)


	//   ....[0]....
.L_46:
        /*00e8*/ 	.word	0x00000620
        /*00ec*/ 	.word	0x000000ff
        /*00f0*/ 	.word	0x00000000
        /*00f4*/ 	.short	0x0100
        /*00f6*/ 	.byte	0x04
	.zero		1


	//   ....[1]....
        /*00f8*/ 	.word	0x00000630
        /*00fc*/ 	.word	0x000000ff
        /*0100*/ 	.word	0x000001b0
        /*0104*/ 	.short	0x0100
        /*0106*/ 	.byte	0x04
	.zero		1


	//   ....[2]....
        /*0108*/ 	.word	0x00000640
        /*010c*/ 	.word	0x000000ff
        /*0110*/ 	.word	0x00000008
        /*0114*/ 	.short	0x0100
        /*0116*/ 	.byte	0x04
	.zero		1


	//   ....[3]....
        /*0118*/ 	.word	0x00000650
        /*011c*/ 	.word	0x000000ff
        /*0120*/ 	.word	0x000001b8
        /*0124*/ 	.short	0x0100
        /*0126*/ 	.byte	0x04
	.zero		1


	//   ....[4]....
        /*0128*/ 	.word	0x00000660
        /*012c*/ 	.word	0x000000ff
        /*0130*/ 	.word	0x00000010
        /*0134*/ 	.short	0x0100
        /*0136*/ 	.byte	0x04
	.zero		1


	//   ....[5]....
        /*0138*/ 	.word	0x00000670
        /*013c*/ 	.word	0x000000ff
        /*0140*/ 	.word	0x000001c0
        /*0144*/ 	.short	0x0100
        /*0146*/ 	.byte	0x04
	.zero		1


	//   ....[6]....
        /*0148*/ 	.word	0x00000680
        /*014c*/ 	.word	0x000000ff
        /*0150*/ 	.word	0x00000018
        /*0154*/ 	.short	0x0100
        /*0156*/ 	.byte	0x04
	.zero		1


	//   ....[7]....
        /*0158*/ 	.word	0x00000690
        /*015c*/ 	.word	0x000000ff
        /*0160*/ 	.word	0x000001c8
        /*0164*/ 	.short	0x0100
        /*0166*/ 	.byte	0x04
	.zero		1


	//   ....[8]....
        /*0168*/ 	.word	0x000006a0
        /*016c*/ 	.word	0x000000ff
        /*0170*/ 	.word	0x00000020
        /*0174*/ 	.short	0x0100
        /*0176*/ 	.byte	0x04
	.zero		1


	//   ....[9]....
        /*0178*/ 	.word	0x000006b0
        /*017c*/ 	.word	0x000000ff
        /*0180*/ 	.word	0x000001d0
        /*0184*/ 	.short	0x0100
        /*0186*/ 	.byte	0x04
	.zero		1


	//   ....[10]....
        /*0188*/ 	.word	0x000006c0
        /*018c*/ 	.word	0x000000ff
        /*0190*/ 	.word	0x00000028
        /*0194*/ 	.short	0x0100
        /*0196*/ 	.byte	0x04
	.zero		1


	//   ....[11]....
        /*0198*/ 	.word	0x000006d0
        /*019c*/ 	.word	0x000000ff
        /*01a0*/ 	.word	0x000001d8
        /*01a4*/ 	.short	0x0100
        /*01a6*/ 	.byte	0x04
	.zero		1


	//   ....[12]....
        /*01a8*/ 	.word	0x000006e0
        /*01ac*/ 	.word	0x000000ff
        /*01b0*/ 	.word	0x00000030
        /*01b4*/ 	.short	0x0100
        /*01b6*/ 	.byte	0x04
	.zero		1


	//   ....[13]....
        /*01b8*/ 	.word	0x000006f0
        /*01bc*/ 	.word	0x000000ff
        /*01c0*/ 	.word	0x000001e0
        /*01c4*/ 	.short	0x0100
        /*01c6*/ 	.byte	0x04
	.zero		1


	//   ....[14]....
        /*01c8*/ 	.word	0x00000700
        /*01cc*/ 	.word	0x000000ff
        /*01d0*/ 	.word	0x00000038
        /*01d4*/ 	.short	0x0100
        /*01d6*/ 	.byte	0x04
	.zero		1


	//   ....[15]....
        /*01d8*/ 	.word	0x00000710
        /*01dc*/ 	.word	0x000000ff
        /*01e0*/ 	.word	0x000001e8
        /*01e4*/ 	.short	0x0100
        /*01e6*/ 	.byte	0x04
	.zero		1


	//   ....[16]....
        /*01e8*/ 	.word	0x00000720
        /*01ec*/ 	.word	0x000000ff
        /*01f0*/ 	.word	0x00000040
        /*01f4*/ 	.short	0x0100
        /*01f6*/ 	.byte	0x04
	.zero		1


	//   ....[17]....
        /*01f8*/ 	.word	0x00000730
        /*01fc*/ 	.word	0x000000ff
        /*0200*/ 	.word	0x000001f0
        /*0204*/ 	.short	0x0100
        /*0206*/ 	.byte	0x04
	.zero		1


	//   ....[18]....
        /*0208*/ 	.word	0x00000740
        /*020c*/ 	.word	0x000000ff
        /*0210*/ 	.word	0x00000048
        /*0214*/ 	.short	0x0100
        /*0216*/ 	.byte	0x04
	.zero		1


	//   ....[19]....
        /*0218*/ 	.word	0x00000750
        /*021c*/ 	.word	0x000000ff
        /*0220*/ 	.word	0x000001f8
        /*0224*/ 	.short	0x0100
        /*0226*/ 	.byte	0x04
	.zero		1


	//   ....[20]....
        /*0228*/ 	.word	0x00000760
        /*022c*/ 	.word	0x000000ff
        /*0230*/ 	.word	0x00000050
        /*0234*/ 	.short	0x0100
        /*0236*/ 	.byte	0x04
	.zero		1


	//   ....[21]....
        /*0238*/ 	.word	0x00000770
        /*023c*/ 	.word	0x000000ff
        /*0240*/ 	.word	0x00000200
        /*0244*/ 	.short	0x0100
        /*0246*/ 	.byte	0x04
	.zero		1


	//   ....[22]....
        /*0248*/ 	.word	0x00000780
        /*024c*/ 	.word	0x000000ff
        /*0250*/ 	.word	0x00000058
        /*0254*/ 	.short	0x0100
        /*0256*/ 	.byte	0x04
	.zero		1


	//   ....[23]....
        /*0258*/ 	.word	0x00000790
        /*025c*/ 	.word	0x000000ff
        /*0260*/ 	.word	0x00000208
        /*0264*/ 	.short	0x0100
        /*0266*/ 	.byte	0x04
	.zero		1


	//   ....[24]....
        /*0268*/ 	.word	0x000007a0
        /*026c*/ 	.word	0x000000ff
        /*0270*/ 	.word	0x00000060
        /*0274*/ 	.short	0x0100
        /*0276*/ 	.byte	0x04
	.zero		1


	//   ....[25]....
        /*0278*/ 	.word	0x000007b0
        /*027c*/ 	.word	0x000000ff
        /*0280*/ 	.word	0x00000210
        /*0284*/ 	.short	0x0100
        /*0286*/ 	.byte	0x04
	.zero		1


	//   ....[26]....
        /*0288*/ 	.word	0x000007c0
        /*028c*/ 	.word	0x000000ff
        /*0290*/ 	.word	0x00000068
        /*0294*/ 	.short	0x0100
        /*0296*/ 	.byte	0x04
	.zero		1


	//   ....[27]....
        /*0298*/ 	.word	0x000007d0
        /*029c*/ 	.word	0x000000ff
        /*02a0*/ 	.word	0x00000218
        /*02a4*/ 	.short	0x0100
        /*02a6*/ 	.byte	0x04
	.zero		1


	//   ....[28]....
        /*02a8*/ 	.word	0x000007e0
        /*02ac*/ 	.word	0x000000ff
        /*02b0*/ 	.word	0x00000070
        /*02b4*/ 	.short	0x0100
        /*02b6*/ 	.byte	0x04
	.zero		1


	//   ....[29]....
        /*02b8*/ 	.word	0x000007f0
        /*02bc*/ 	.word	0x000000ff
        /*02c0*/ 	.word	0x00000220
        /*02c4*/ 	.short	0x0100
        /*02c6*/ 	.byte	0x04
	.zero		1


	//   ....[30]....
        /*02c8*/ 	.word	0x00000800
        /*02cc*/ 	.word	0x000000ff
        /*02d0*/ 	.word	0x00000078
        /*02d4*/ 	.short	0x0100
        /*02d6*/ 	.byte	0x04
	.zero		1


	//   ....[31]....
        /*02d8*/ 	.word	0x00000810
        /*02dc*/ 	.word	0x000000ff
        /*02e0*/ 	.word	0x00000228
        /*02e4*/ 	.short	0x0100
        /*02e6*/ 	.byte	0x04
	.zero		1


	//   ....[32]....
        /*02e8*/ 	.word	0x00000820
        /*02ec*/ 	.word	0x000000ff
        /*02f0*/ 	.word	0x00000080
        /*02f4*/ 	.short	0x0100
        /*02f6*/ 	.byte	0x04
	.zero		1


	//   ....[33]....
        /*02f8*/ 	.word	0x00000830
        /*02fc*/ 	.word	0x000000ff
        /*0300*/ 	.word	0x00000230
        /*0304*/ 	.short	0x0100
        /*0306*/ 	.byte	0x04
	.zero		1


	//   ....[34]....
        /*0308*/ 	.word	0x00000840
        /*030c*/ 	.word	0x000000ff
        /*0310*/ 	.word	0x00000088
        /*0314*/ 	.short	0x0100
        /*0316*/ 	.byte	0x04
	.zero		1


	//   ....[35]....
        /*0318*/ 	.word	0x00000850
        /*031c*/ 	.word	0x000000ff
        /*0320*/ 	.word	0x00000238
        /*0324*/ 	.short	0x0100
        /*0326*/ 	.byte	0x04
	.zero		1


	//   ....[36]....
        /*0328*/ 	.word	0x00000860
        /*032c*/ 	.word	0x000000ff
        /*0330*/ 	.word	0x00000090
        /*0334*/ 	.short	0x0100
        /*0336*/ 	.byte	0x04
	.zero		1


	//   ....[37]....
        /*0338*/ 	.word	0x00000870
        /*033c*/ 	.word	0x000000ff
        /*0340*/ 	.word	0x00000240
        /*0344*/ 	.short	0x0100
        /*0346*/ 	.byte	0x04
	.zero		1


	//   ....[38]....
        /*0348*/ 	.word	0x00000880
        /*034c*/ 	.word	0x000000ff
        /*0350*/ 	.word	0x00000098
        /*0354*/ 	.short	0x0100
        /*0356*/ 	.byte	0x04
	.zero		1


	//   ....[39]....
        /*0358*/ 	.word	0x00000890
        /*035c*/ 	.word	0x000000ff
        /*0360*/ 	.word	0x00000248
        /*0364*/ 	.short	0x0100
        /*0366*/ 	.byte	0x04
	.zero		1


	//   ....[40]....
        /*0368*/ 	.word	0x000008a0
        /*036c*/ 	.word	0x000000ff
        /*0370*/ 	.word	0x000000a0
        /*0374*/ 	.short	0x0100
        /*0376*/ 	.byte	0x04
	.zero		1


	//   ....[41]....
        /*0378*/ 	.word	0x000008b0
        /*037c*/ 	.word	0x000000ff
        /*0380*/ 	.word	0x00000250
        /*0384*/ 	.short	0x0100
        /*0386*/ 	.byte	0x04
	.zero		1


	//   ....[42]....
        /*0388*/ 	.word	0x000008c0
        /*038c*/ 	.word	0x000000ff
        /*0390*/ 	.word	0x000000a8
        /*0394*/ 	.short	0x0100
        /*0396*/ 	.byte	0x04
	.zero		1


	//   ....[43]....
        /*0398*/ 	.word	0x000008d0
        /*039c*/ 	.word	0x000000ff
        /*03a0*/ 	.word	0x00000258
        /*03a4*/ 	.short	0x0100
        /*03a6*/ 	.byte	0x04
	.zero		1


	//   ....[44]....
        /*03a8*/ 	.word	0x000008e0
        /*03ac*/ 	.word	0x000000ff
        /*03b0*/ 	.word	0x000000b0
        /*03b4*/ 	.short	0x0100
        /*03b6*/ 	.byte	0x04
	.zero		1


	//   ....[45]....
        /*03b8*/ 	.word	0x000008f0
        /*03bc*/ 	.word	0x000000ff
        /*03c0*/ 	.word	0x00000260
        /*03c4*/ 	.short	0x0100
        /*03c6*/ 	.byte	0x04
	.zero		1


	//   ....[46]....
        /*03c8*/ 	.word	0x00000900
        /*03cc*/ 	.word	0x000000ff
        /*03d0*/ 	.word	0x000000b8
        /*03d4*/ 	.short	0x0100
        /*03d6*/ 	.byte	0x04
	.zero		1


	//   ....[47]....
        /*03d8*/ 	.word	0x00000910
        /*03dc*/ 	.word	0x000000ff
        /*03e0*/ 	.word	0x00000268
        /*03e4*/ 	.short	0x0100
        /*03e6*/ 	.byte	0x04
	.zero		1


	//   ....[48]....
        /*03e8*/ 	.word	0x00000920
        /*03ec*/ 	.word	0x000000ff
        /*03f0*/ 	.word	0x000000c0
        /*03f4*/ 	.short	0x0100
        /*03f6*/ 	.byte	0x04
	.zero		1


	//   ....[49]....
        /*03f8*/ 	.word	0x00000930
        /*03fc*/ 	.word	0x000000ff
        /*0400*/ 	.word	0x00000270
        /*0404*/ 	.short	0x0100
        /*0406*/ 	.byte	0x04
	.zero		1


	//   ....[50]....
        /*0408*/ 	.word	0x00000940
        /*040c*/ 	.word	0x000000ff
        /*0410*/ 	.word	0x000000c8
        /*0414*/ 	.short	0x0100
        /*0416*/ 	.byte	0x04
	.zero		1


	//   ....[51]....
        /*0418*/ 	.word	0x00000950
        /*041c*/ 	.word	0x000000ff
        /*0420*/ 	.word	0x00000278
        /*0424*/ 	.short	0x0100
        /*0426*/ 	.byte	0x04
	.zero		1


	//   ....[52]....
        /*0428*/ 	.word	0x00000960
        /*042c*/ 	.word	0x000000ff
        /*0430*/ 	.word	0x000000d0
        /*0434*/ 	.short	0x0100
        /*0436*/ 	.byte	0x04
	.zero		1


	//   ....[53]....
        /*0438*/ 	.word	0x00000970
        /*043c*/ 	.word	0x000000ff
        /*0440*/ 	.word	0x00000280
        /*0444*/ 	.short	0x0100
        /*0446*/ 	.byte	0x04
	.zero		1


	//   ....[54]....
        /*0448*/ 	.word	0x00000980
        /*044c*/ 	.word	0x000000ff
        /*0450*/ 	.word	0x000000d8
        /*0454*/ 	.short	0x0100
        /*0456*/ 	.byte	0x04
	.zero		1


	//   ....[55]....
        /*0458*/ 	.word	0x00000990
        /*045c*/ 	.word	0x000000ff
        /*0460*/ 	.word	0x00000288
        /*0464*/ 	.short	0x0100
        /*0466*/ 	.byte	0x04
	.zero		1


	//   ....[56]....
        /*0468*/ 	.word	0x000009a0
        /*046c*/ 	.word	0x000000ff
        /*0470*/ 	.word	0x000000e0
        /*0474*/ 	.short	0x0100
        /*0476*/ 	.byte	0x04
	.zero		1


	//   ....[57]....
        /*0478*/ 	.word	0x000009b0
        /*047c*/ 	.word	0x000000ff
        /*0480*/ 	.word	0x00000290
        /*0484*/ 	.short	0x0100
        /*0486*/ 	.byte	0x04
	.zero		1


	//   ....[58]....
        /*0488*/ 	.word	0x000009c0
        /*048c*/ 	.word	0x000000ff
        /*0490*/ 	.word	0x000000e8
        /*0494*/ 	.short	0x0100
        /*0496*/ 	.byte	0x04
	.zero		1


	//   ....[59]....
        /*0498*/ 	.word	0x000009d0
        /*049c*/ 	.word	0x000000ff
        /*04a0*/ 	.word	0x00000298
        /*04a4*/ 	.short	0x0100
        /*04a6*/ 	.byte	0x04
	.zero		1


	//   ....[60]....
        /*04a8*/ 	.word	0x000009e0
        /*04ac*/ 	.word	0x000000ff
        /*04b0*/ 	.word	0x000000f0
        /*04b4*/ 	.short	0x0100
        /*04b6*/ 	.byte	0x04
	.zero		1


	//   ....[61]....
        /*04b8*/ 	.word	0x000009f0
        /*04bc*/ 	.word	0x000000ff
        /*04c0*/ 	.word	0x000002a0
        /*04c4*/ 	.short	0x0100
        /*04c6*/ 	.byte	0x04
	.zero		1


	//   ....[62]....
        /*04c8*/ 	.word	0x00000a00
        /*04cc*/ 	.word	0x000000ff
        /*04d0*/ 	.word	0x000000f8
        /*04d4*/ 	.short	0x0100
        /*04d6*/ 	.byte	0x04
	.zero		1


	//   ....[63]....
        /*04d8*/ 	.word	0x00000a10
        /*04dc*/ 	.word	0x000000ff
        /*04e0*/ 	.word	0x000002a8
        /*04e4*/ 	.short	0x0100
        /*04e6*/ 	.byte	0x04
	.zero		1


	//   ....[64]....
        /*04e8*/ 	.word	0x00000a20
        /*04ec*/ 	.word	0x000000ff
        /*04f0*/ 	.word	0x00000100
        /*04f4*/ 	.short	0x0100
        /*04f6*/ 	.byte	0x04
	.zero		1


	//   ....[65]....
        /*04f8*/ 	.word	0x00000a30
        /*04fc*/ 	.word	0x000000ff
        /*0500*/ 	.word	0x000002b0
        /*0504*/ 	.short	0x0100
        /*0506*/ 	.byte	0x04
	.zero		1


	//   ....[66]....
        /*0508*/ 	.word	0x00000a40
        /*050c*/ 	.word	0x000000ff
        /*0510*/ 	.word	0x00000108
        /*0514*/ 	.short	0x0100
        /*0516*/ 	.byte	0x04
	.zero		1


	//   ....[67]....
        /*0518*/ 	.word	0x00000a50
        /*051c*/ 	.word	0x000000ff
        /*0520*/ 	.word	0x000002b8
        /*0524*/ 	.short	0x0100
        /*0526*/ 	.byte	0x04
	.zero		1


	//   ....[68]....
        /*0528*/ 	.word	0x00000a60
        /*052c*/ 	.word	0x000000ff
        /*0530*/ 	.word	0x00000110
        /*0534*/ 	.short	0x0100
        /*0536*/ 	.byte	0x04
	.zero		1


	//   ....[69]....
        /*0538*/ 	.word	0x00000a70
        /*053c*/ 	.word	0x000000ff
        /*0540*/ 	.word	0x000002c0
        /*0544*/ 	.short	0x0100
        /*0546*/ 	.byte	0x04
	.zero		1


	//   ....[70]....
        /*0548*/ 	.word	0x00000a80
        /*054c*/ 	.word	0x000000ff
        /*0550*/ 	.word	0x00000118
        /*0554*/ 	.short	0x0100
        /*0556*/ 	.byte	0x04
	.zero		1


	//   ....[71]....
        /*0558*/ 	.word	0x00000a90
        /*055c*/ 	.word	0x000000ff
        /*0560*/ 	.word	0x000002c8
        /*0564*/ 	.short	0x0100
        /*0566*/ 	.byte	0x04
	.zero		1


	//   ....[72]....
        /*0568*/ 	.word	0x00000aa0
        /*056c*/ 	.word	0x000000ff
        /*0570*/ 	.word	0x00000120
        /*0574*/ 	.short	0x0100
        /*0576*/ 	.byte	0x04
	.zero		1


	//   ....[73]....
        /*0578*/ 	.word	0x00000ab0
        /*057c*/ 	.word	0x000000ff
        /*0580*/ 	.word	0x000002d0
        /*0584*/ 	.short	0x0100
        /*0586*/ 	.byte	0x04
	.zero		1


	//   ....[74]....
        /*0588*/ 	.word	0x00000ac0
        /*058c*/ 	.word	0x000000ff
        /*0590*/ 	.word	0x00000128
        /*0594*/ 	.short	0x0100
        /*0596*/ 	.byte	0x04
	.zero		1


	//   ....[75]....
        /*0598*/ 	.word	0x00000ad0
        /*059c*/ 	.word	0x000000ff
        /*05a0*/ 	.word	0x000002d8
        /*05a4*/ 	.short	0x0100
        /*05a6*/ 	.byte	0x04
	.zero		1


	//   ....[76]....
        /*05a8*/ 	.word	0x00000ae0
        /*05ac*/ 	.word	0x000000ff
        /*05b0*/ 	.word	0x00000130
        /*05b4*/ 	.short	0x0100
        /*05b6*/ 	.byte	0x04
	.zero		1


	//   ....[77]....
        /*05b8*/ 	.word	0x00000af0
        /*05bc*/ 	.word	0x000000ff
        /*05c0*/ 	.word	0x000002e0
        /*05c4*/ 	.short	0x0100
        /*05c6*/ 	.byte	0x04
	.zero		1


	//   ....[78]....
        /*05c8*/ 	.word	0x00000b00
        /*05cc*/ 	.word	0x000000ff
        /*05d0*/ 	.word	0x00000138
        /*05d4*/ 	.short	0x0100
        /*05d6*/ 	.byte	0x04
	.zero		1


	//   ....[79]....
        /*05d8*/ 	.word	0x00000b10
        /*05dc*/ 	.word	0x000000ff
        /*05e0*/ 	.word	0x000002e8
        /*05e4*/ 	.short	0x0100
        /*05e6*/ 	.byte	0x04
	.zero		1


	//   ....[80]....
        /*05e8*/ 	.word	0x00000b20
        /*05ec*/ 	.word	0x000000ff
        /*05f0*/ 	.word	0x00000140
        /*05f4*/ 	.short	0x0100
        /*05f6*/ 	.byte	0x04
	.zero		1


	//   ....[81]....
        /*05f8*/ 	.word	0x00000b30
        /*05fc*/ 	.word	0x000000ff
        /*0600*/ 	.word	0x000002f0
        /*0604*/ 	.short	0x0100
        /*0606*/ 	.byte	0x04
	.zero		1


	//   ....[82]....
        /*0608*/ 	.word	0x00000b40
        /*060c*/ 	.word	0x000000ff
        /*0610*/ 	.word	0x00000148
        /*0614*/ 	.short	0x0100
        /*0616*/ 	.byte	0x04
	.zero		1


	//   ....[83]....
        /*0618*/ 	.word	0x00000b50
        /*061c*/ 	.word	0x000000ff
        /*0620*/ 	.word	0x000002f8
        /*0624*/ 	.short	0x0100
        /*0626*/ 	.byte	0x04
	.zero		1


	//   ....[84]....
        /*0628*/ 	.word	0x00000b60
        /*062c*/ 	.word	0x000000ff
        /*0630*/ 	.word	0x00000150
        /*0634*/ 	.short	0x0100
        /*0636*/ 	.byte	0x04
	.zero		1


	//   ....[85]....
        /*0638*/ 	.word	0x00000b70
        /*063c*/ 	.word	0x000000ff
        /*0640*/ 	.word	0x00000300
        /*0644*/ 	.short	0x0100
        /*0646*/ 	.byte	0x04
	.zero		1


	//   ....[86]....
        /*0648*/ 	.word	0x00000b80
        /*064c*/ 	.word	0x000000ff
        /*0650*/ 	.word	0x00000158
        /*0654*/ 	.short	0x0100
        /*0656*/ 	.byte	0x04
	.zero		1


	//   ....[87]....
        /*0658*/ 	.word	0x00000b90
        /*065c*/ 	.word	0x000000ff
        /*0660*/ 	.word	0x00000308
        /*0664*/ 	.short	0x0100
        /*0666*/ 	.byte	0x04
	.zero		1


	//   ....[88]....
        /*0668*/ 	.word	0x00000ba0
        /*066c*/ 	.word	0x000000ff
        /*0670*/ 	.word	0x00000160
        /*0674*/ 	.short	0x0100
        /*0676*/ 	.byte	0x04
	.zero		1


	//   ....[89]....
        /*0678*/ 	.word	0x00000bb0
        /*067c*/ 	.word	0x000000ff
        /*0680*/ 	.word	0x00000310
        /*0684*/ 	.short	0x0100
        /*0686*/ 	.byte	0x04
	.zero		1


	//   ....[90]....
        /*0688*/ 	.word	0x00000bc0
        /*068c*/ 	.word	0x000000ff
        /*0690*/ 	.word	0x00000168
        /*0694*/ 	.short	0x0100
        /*0696*/ 	.byte	0x04
	.zero		1


	//   ....[91]....
        /*0698*/ 	.word	0x00000bd0
        /*069c*/ 	.word	0x000000ff
        /*06a0*/ 	.word	0x00000318
        /*06a4*/ 	.short	0x0100
        /*06a6*/ 	.byte	0x04
	.zero		1


	//   ....[92]....
        /*06a8*/ 	.word	0x00000be0
        /*06ac*/ 	.word	0x000000ff
        /*06b0*/ 	.word	0x00000170
        /*06b4*/ 	.short	0x0100
        /*06b6*/ 	.byte	0x04
	.zero		1


	//   ....[93]....
        /*06b8*/ 	.word	0x00000bf0
        /*06bc*/ 	.word	0x000000ff
        /*06c0*/ 	.word	0x00000320
        /*06c4*/ 	.short	0x0100
        /*06c6*/ 	.byte	0x04
	.zero		1


	//   ....[94]....
        /*06c8*/ 	.word	0x00000c00
        /*06cc*/ 	.word	0x000000ff
        /*06d0*/ 	.word	0x00000178
        /*06d4*/ 	.short	0x0100
        /*06d6*/ 	.byte	0x04
	.zero		1


	//   ....[95]....
        /*06d8*/ 	.word	0x00000c10
        /*06dc*/ 	.word	0x000000ff
        /*06e0*/ 	.word	0x00000328
        /*06e4*/ 	.short	0x0100
        /*06e6*/ 	.byte	0x04
	.zero		1


	//   ....[96]....
        /*06e8*/ 	.word	0x00000c20
        /*06ec*/ 	.word	0x000000ff
        /*06f0*/ 	.word	0x00000180
        /*06f4*/ 	.short	0x0100
        /*06f6*/ 	.byte	0x04
	.zero		1


	//   ....[97]....
        /*06f8*/ 	.word	0x00000c30
        /*06fc*/ 	.word	0x000000ff
        /*0700*/ 	.word	0x00000330
        /*0704*/ 	.short	0x0100
        /*0706*/ 	.byte	0x04
	.zero		1


	//   ....[98]....
        /*0708*/ 	.word	0x00000c40
        /*070c*/ 	.word	0x000000ff
        /*0710*/ 	.word	0x00000188
        /*0714*/ 	.short	0x0100
        /*0716*/ 	.byte	0x04
	.zero		1


	//   ....[99]....
        /*0718*/ 	.word	0x00000c50
        /*071c*/ 	.word	0x000000ff
        /*0720*/ 	.word	0x00000338
        /*0724*/ 	.short	0x0100
        /*0726*/ 	.byte	0x04
	.zero		1


	//   ....[100]....
        /*0728*/ 	.word	0x00000c60
        /*072c*/ 	.word	0x000000ff
        /*0730*/ 	.word	0x00000190
        /*0734*/ 	.short	0x0100
        /*0736*/ 	.byte	0x04
	.zero		1


	//   ....[101]....
        /*0738*/ 	.word	0x00000c70
        /*073c*/ 	.word	0x000000ff
        /*0740*/ 	.word	0x00000340
        /*0744*/ 	.short	0x0100
        /*0746*/ 	.byte	0x04
	.zero		1


	//   ....[102]....
        /*0748*/ 	.word	0x00000c80
        /*074c*/ 	.word	0x000000ff
        /*0750*/ 	.word	0x00000198
        /*0754*/ 	.short	0x0100
        /*0756*/ 	.byte	0x04
	.zero		1


	//   ....[103]....
        /*0758*/ 	.word	0x00000c90
        /*075c*/ 	.word	0x000000ff
        /*0760*/ 	.word	0x00000348
        /*0764*/ 	.short	0x0100
        /*0766*/ 	.byte	0x04
	.zero		1


	//   ....[104]....
        /*0768*/ 	.word	0x00000ca0
        /*076c*/ 	.word	0x000000ff
        /*0770*/ 	.word	0x000001a0
        /*0774*/ 	.short	0x0100
        /*0776*/ 	.byte	0x04
	.zero		1


	//   ....[105]....
        /*0778*/ 	.word	0x00000cb0
        /*077c*/ 	.word	0x000000ff
        /*0780*/ 	.word	0x00000350
        /*0784*/ 	.short	0x0100
        /*0786*/ 	.byte	0x04
	.zero		1


	//   ....[106]....
        /*0788*/ 	.word	0x00000cc0
        /*078c*/ 	.word	0x000000ff
        /*0790*/ 	.word	0x000001a8
        /*0794*/ 	.short	0x0100
        /*0796*/ 	.byte	0x04
	.zero		1


	//   ....[107]....
        /*0798*/ 	.word	0x00000cd0
        /*079c*/ 	.word	0x000000ff
        /*07a0*/ 	.word	0x00000358
        /*07a4*/ 	.short	0x0100
        /*07a6*/ 	.byte	0x04
	.zero		1


	//   ....[108]....
        /*07a8*/ 	.word	0x00000e10
        /*07ac*/ 	.word	0x000000ff
        /*07b0*/ 	.word	0x00000360
        /*07b4*/ 	.short	0x0100
        /*07b6*/ 	.byte	0x04
	.zero		1


	//   ....[109]....
        /*07b8*/ 	.word	0x00000e20
        /*07bc*/ 	.word	0x000000ff
        /*07c0*/ 	.word	0x00000368
        /*07c4*/ 	.short	0x0100
        /*07c6*/ 	.byte	0x04
	.zero		1


	//   ....[110]....
        /*07c8*/ 	.word	0x00000f10
        /*07cc*/ 	.word	0x000000ff
        /*07d0*/ 	.word	0x00000370
        /*07d4*/ 	.short	0x0100
        /*07d6*/ 	.byte	0x06
	.zero		1


	//   ....[111]....
        /*07d8*/ 	.word	0x00000f20
        /*07dc*/ 	.word	0x000000ff
        /*07e0*/ 	.word	0x00000378
        /*07e4*/ 	.short	0x0100
        /*07e6*/ 	.byte	0x06
	.zero		1


	//   ....[112]....
        /*07e8*/ 	.word	0x00001060
        /*07ec*/ 	.word	0x000000ff
        /*07f0*/ 	.word	0x00000380
        /*07f4*/ 	.short	0x0100
        /*07f6*/ 	.byte	0x06
	.zero		1


	//   ....[113]....
        /*07f8*/ 	.word	0x00001070
        /*07fc*/ 	.word	0x000000ff
        /*0800*/ 	.word	0x00000390
        /*0804*/ 	.short	0x0100
        /*0806*/ 	.byte	0x06
	.zero		1


	//   ....[114]....
        /*0808*/ 	.word	0x00001080
        /*080c*/ 	.word	0x000000ff
        /*0810*/ 	.word	0x00000388
        /*0814*/ 	.short	0x0100
        /*0816*/ 	.byte	0x06
	.zero		1


	//   ....[115]....
        /*0818*/ 	.word	0x00001090
        /*081c*/ 	.word	0x000000ff
        /*0820*/ 	.word	0x00000398
        /*0824*/ 	.short	0x0100
        /*0826*/ 	.byte	0x06
	.zero		1


	//   ....[116]....
        /*0828*/ 	.word	0x000011c0
        /*082c*/ 	.word	0x000000ff
        /*0830*/ 	.word	0x000003a0
        /*0834*/ 	.short	0x0100
        /*0836*/ 	.byte	0x04
	.zero		1


	//   ....[117]....
        /*0838*/ 	.word	0x000011d0
        /*083c*/ 	.word	0x000000ff
        /*0840*/ 	.word	0x000003c0
        /*0844*/ 	.short	0x0100
        /*0846*/ 	.byte	0x04
	.zero		1


	//   ....[118]....
        /*0848*/ 	.word	0x000011e0
        /*084c*/ 	.word	0x000000ff
        /*0850*/ 	.word	0x000003a8
        /*0854*/ 	.short	0x0100
        /*0856*/ 	.byte	0x04
	.zero		1


	//   ....[119]....
        /*0858*/ 	.word	0x000011f0
        /*085c*/ 	.word	0x000000ff
        /*0860*/ 	.word	0x000003c8
        /*0864*/ 	.short	0x0100
        /*0866*/ 	.byte	0x04
	.zero		1


	//   ....[120]....
        /*0868*/ 	.word	0x00001200
        /*086c*/ 	.word	0x000000ff
        /*0870*/ 	.word	0x000003b0
        /*0874*/ 	.short	0x0100
        /*0876*/ 	.byte	0x04
	.zero		1


	//   ....[121]....
        /*0878*/ 	.word	0x00001210
        /*087c*/ 	.word	0x000000ff
        /*0880*/ 	.word	0x000003d0
        /*0884*/ 	.short	0x0100
        /*0886*/ 	.byte	0x04
	.zero		1


	//   ....[122]....
        /*0888*/ 	.word	0x00001220
        /*088c*/ 	.word	0x000000ff
        /*0890*/ 	.word	0x000003b8
        /*0894*/ 	.short	0x0100
        /*0896*/ 	.byte	0x04
	.zero		1


	//   ....[123]....
        /*0898*/ 	.word	0x00001230
        /*089c*/ 	.word	0x000000ff
        /*08a0*/ 	.word	0x000003d8
        /*08a4*/ 	.short	0x0100
        /*08a6*/ 	.byte	0x04
	.zero		1


	//   ....[124]....
        /*08a8*/ 	.word	0x00001320
        /*08ac*/ 	.word	0x000000ff
        /*08b0*/ 	.word	0x000003e0
        /*08b4*/ 	.short	0x0100
        /*08b6*/ 	.byte	0x04
	.zero		1


	//   ....[125]....
        /*08b8*/ 	.word	0x00001330
        /*08bc*/ 	.word	0x000000ff
        /*08c0*/ 	.word	0x000003f0
        /*08c4*/ 	.short	0x0100
        /*08c6*/ 	.byte	0x04
	.zero		1


	//   ....[126]....
        /*08c8*/ 	.word	0x00001340
        /*08cc*/ 	.word	0x000000ff
        /*08d0*/ 	.word	0x000003e8
        /*08d4*/ 	.short	0x0100
        /*08d6*/ 	.byte	0x04
	.zero		1


	//   ....[127]....
        /*08d8*/ 	.word	0x00001350
        /*08dc*/ 	.word	0x000000ff
        /*08e0*/ 	.word	0x000003f8
        /*08e4*/ 	.short	0x0100
        /*08e6*/ 	.byte	0x04
	.zero		1


	//   ....[128]....
        /*08e8*/ 	.word	0x00001fc0
        /*08ec*/ 	.word	0x00000000
        /*08f0*/ 	.word	0x000003f0
        /*08f4*/ 	.short	0x010a
        /*08f6*/ 	.byte	0xff
	.zero		1


	//   ....[129]....
        /*08f8*/ 	.word	0x00001ff0
        /*08fc*/ 	.word	0x00000000
        /*0900*/ 	.word	0x000003e0
        /*0904*/ 	.short	0x0101
        /*0906*/ 	.byte	0xff
	.zero		1


	//   ....[130]....
        /*0908*/ 	.word	0x000020c0
        /*090c*/ 	.word	0x000000ff
        /*0910*/ 	.word	0x000001b0
        /*0914*/ 	.short	0x010a
        /*0916*/ 	.byte	0x04
	.zero		1


	//   ....[131]....
        /*0918*/ 	.word	0x00002140
        /*091c*/ 	.word	0x000000ff
        /*0920*/ 	.word	0x000001b0
        /*0924*/ 	.short	0x010a
        /*0926*/ 	.byte	0x21
	.zero		1


	//   ....[132]....
        /*0928*/ 	.word	0x000022e0
        /*092c*/ 	.word	0x000000ff
        /*0930*/ 	.word	0x000001b0
        /*0934*/ 	.short	0x010a
        /*0936*/ 	.byte	0x08
	.zero		1


	//   ....[133]....
        /*0938*/ 	.word	0x000023f0
        /*093c*/ 	.word	0x000000ff
        /*0940*/ 	.word	0x00000378
        /*0944*/ 	.short	0x0101
        /*0946*/ 	.byte	0x06
	.zero		1


	//   ....[134]....
        /*0948*/ 	.word	0x00002410
        /*094c*/ 	.word	0x000000ff
        /*0950*/ 	.word	0x000001b0
        /*0954*/ 	.short	0x010a
        /*0956*/ 	.byte	0x04
	.zero		1


	//   ....[135]....
        /*0958*/ 	.word	0x00002490
        /*095c*/ 	.word	0x000000ff
        /*0960*/ 	.word	0x000001b0
        /*0964*/ 	.short	0x010a
        /*0966*/ 	.byte	0x11
	.zero		1


	//   ....[136]....
        /*0968*/ 	.word	0x00002630
        /*096c*/ 	.word	0x000000ff
        /*0970*/ 	.word	0x000001b0
        /*0974*/ 	.short	0x010a
        /*0976*/ 	.byte	0x07
	.zero		1


	//   ....[137]....
        /*0978*/ 	.word	0x00002770
        /*097c*/ 	.word	0x00000003
        /*0980*/ 	.word	0x00000380
        /*0984*/ 	.short	0x010a
        /*0986*/ 	.byte	0xff
	.zero		1


	//   ....[138]....
        /*0988*/ 	.word	0x000028c0
        /*098c*/ 	.word	0x00000000
        /*0990*/ 	.word	0x00000000
        /*0994*/ 	.short	0x0101
        /*0996*/ 	.byte	0xff
	.zero		1


	//   ....[139]....
        /*0998*/ 	.word	0x00002e60
        /*099c*/ 	.word	0x000000ff
        /*09a0*/ 	.word	0x00000000
        /*09a4*/ 	.short	0x010a
        /*09a6*/ 	.byte	0x04
	.zero		1


	//   ....[140]....
        /*09a8*/ 	.word	0x00002ef0
        /*09ac*/ 	.word	0x000000ff
        /*09b0*/ 	.word	0x00000000
        /*09b4*/ 	.short	0x010a
        /*09b6*/ 	.byte	0x05
	.zero		1


	//   ....[141]....
        /*09b8*/ 	.word	0x00002f80
        /*09bc*/ 	.word	0x000000ff
        /*09c0*/ 	.word	0x00000000
        /*09c4*/ 	.short	0x010a
        /*09c6*/ 	.byte	0x05
	.zero		1


	//   ....[142]....
        /*09c8*/ 	.word	0x00003010
        /*09cc*/ 	.word	0x000000ff
        /*09d0*/ 	.word	0x00000000
        /*09d4*/ 	.short	0x010a
        /*09d6*/ 	.byte	0x05
	.zero		1


	//   ....[143]....
        /*09d8*/ 	.word	0x000030a0
        /*09dc*/ 	.word	0x000000ff
        /*09e0*/ 	.word	0x00000000
        /*09e4*/ 	.short	0x010a
        /*09e6*/ 	.byte	0x05
	.zero		1


	//   ....[144]....
        /*09e8*/ 	.word	0x00003130
        /*09ec*/ 	.word	0x000000ff
        /*09f0*/ 	.word	0x00000000
        /*09f4*/ 	.short	0x010a
        /*09f6*/ 	.byte	0x05
	.zero		1


	//   ....[145]....
        /*09f8*/ 	.word	0x000031c0
        /*09fc*/ 	.word	0x000000ff
        /*0a00*/ 	.word	0x00000000
        /*0a04*/ 	.short	0x010a
        /*0a06*/ 	.byte	0x05
	.zero		1


	//   ....[146]....
        /*0a08*/ 	.word	0x00003250
        /*0a0c*/ 	.word	0x000000ff
        /*0a10*/ 	.word	0x00000000
        /*0a14*/ 	.short	0x010a
        /*0a16*/ 	.byte	0x05
	.zero		1


	//   ....[147]....
        /*0a18*/ 	.word	0x000032e0
        /*0a1c*/ 	.word	0x000000ff
        /*0a20*/ 	.word	0x00000000
        /*0a24*/ 	.short	0x010a
        /*0a26*/ 	.byte	0x05
	.zero		1


	//   ....[148]....
        /*0a28*/ 	.word	0x00003370
        /*0a2c*/ 	.word	0x000000ff
        /*0a30*/ 	.word	0x00000000
        /*0a34*/ 	.short	0x010a
        /*0a36*/ 	.byte	0x05
	.zero		1


	//   ....[149]....
        /*0a38*/ 	.word	0x00003400
        /*0a3c*/ 	.word	0x000000ff
        /*0a40*/ 	.word	0x00000000
        /*0a44*/ 	.short	0x010a
        /*0a46*/ 	.byte	0x05
	.zero		1


	//   ....[150]....
        /*0a48*/ 	.word	0x00003490
        /*0a4c*/ 	.word	0x000000ff
        /*0a50*/ 	.word	0x00000000
        /*0a54*/ 	.short	0x010a
        /*0a56*/ 	.byte	0x05
	.zero		1


	//   ....[151]....
        /*0a58*/ 	.word	0x00003520
        /*0a5c*/ 	.word	0x000000ff
        /*0a60*/ 	.word	0x00000000
        /*0a64*/ 	.short	0x010a
        /*0a66*/ 	.byte	0x05
	.zero		1


	//   ....[152]....
        /*0a68*/ 	.word	0x000035b0
        /*0a6c*/ 	.word	0x000000ff
        /*0a70*/ 	.word	0x00000000
        /*0a74*/ 	.short	0x010a
        /*0a76*/ 	.byte	0x05
	.zero		1


	//   ....[153]....
        /*0a78*/ 	.word	0x00003640
        /*0a7c*/ 	.word	0x000000ff
        /*0a80*/ 	.word	0x00000000
        /*0a84*/ 	.short	0x010a
        /*0a86*/ 	.byte	0x05
	.zero		1


	//   ....[154]....
        /*0a88*/ 	.word	0x000036d0
        /*0a8c*/ 	.word	0x000000ff
        /*0a90*/ 	.word	0x00000000
        /*0a94*/ 	.short	0x010a
        /*0a96*/ 	.byte	0x05
	.zero		1


	//   ....[155]....
        /*0a98*/ 	.word	0x00003760
        /*0a9c*/ 	.word	0x000000ff
        /*0aa0*/ 	.word	0x00000000
        /*0aa4*/ 	.short	0x010a
        /*0aa6*/ 	.byte	0x05
	.zero		1


	//   ....[156]....
        /*0aa8*/ 	.word	0x000037f0
        /*0aac*/ 	.word	0x000000ff
        /*0ab0*/ 	.word	0x00000000
        /*0ab4*/ 	.short	0x010a
        /*0ab6*/ 	.byte	0x05
	.zero		1


	//   ....[157]....
        /*0ab8*/ 	.word	0x00003880
        /*0abc*/ 	.word	0x000000ff
        /*0ac0*/ 	.word	0x00000000
        /*0ac4*/ 	.short	0x010a
        /*0ac6*/ 	.byte	0x05
	.zero		1


	//   ....[158]....
        /*0ac8*/ 	.word	0x00003910
        /*0acc*/ 	.word	0x000000ff
        /*0ad0*/ 	.word	0x00000000
        /*0ad4*/ 	.short	0x010a
        /*0ad6*/ 	.byte	0x05
	.zero		1


	//   ....[159]....
        /*0ad8*/ 	.word	0x000039a0
        /*0adc*/ 	.word	0x000000ff
        /*0ae0*/ 	.word	0x00000000
        /*0ae4*/ 	.short	0x010a
        /*0ae6*/ 	.byte	0x05
	.zero		1


	//   ....[160]....
        /*0ae8*/ 	.word	0x00003a30
        /*0aec*/ 	.word	0x000000ff
        /*0af0*/ 	.word	0x00000000
        /*0af4*/ 	.short	0x010a
        /*0af6*/ 	.byte	0x05
	.zero		1


	//   ....[161]....
        /*0af8*/ 	.word	0x00003ac0
        /*0afc*/ 	.word	0x000000ff
        /*0b00*/ 	.word	0x00000000
        /*0b04*/ 	.short	0x010a
        /*0b06*/ 	.byte	0x05
	.zero		1


	//   ....[162]....
        /*0b08*/ 	.word	0x00003b50
        /*0b0c*/ 	.word	0x000000ff
        /*0b10*/ 	.word	0x00000000
        /*0b14*/ 	.short	0x010a
        /*0b16*/ 	.byte	0x05
	.zero		1


	//   ....[163]....
        /*0b18*/ 	.word	0x00003be0
        /*0b1c*/ 	.word	0x000000ff
        /*0b20*/ 	.word	0x00000000
        /*0b24*/ 	.short	0x010a
        /*0b26*/ 	.byte	0x05
	.zero		1


	//   ....[164]....
        /*0b28*/ 	.word	0x00003c70
        /*0b2c*/ 	.word	0x000000ff
        /*0b30*/ 	.word	0x00000000
        /*0b34*/ 	.short	0x010a
        /*0b36*/ 	.byte	0x05
	.zero		1


	//   ....[165]....
        /*0b38*/ 	.word	0x00003d00
        /*0b3c*/ 	.word	0x000000ff
        /*0b40*/ 	.word	0x00000000
        /*0b44*/ 	.short	0x010a
        /*0b46*/ 	.byte	0x05
	.zero		1


	//   ....[166]....
        /*0b48*/ 	.word	0x00003d90
        /*0b4c*/ 	.word	0x000000ff
        /*0b50*/ 	.word	0x00000000
        /*0b54*/ 	.short	0x010a
        /*0b56*/ 	.byte	0x05
	.zero		1


	//   ....[167]....
        /*0b58*/ 	.word	0x00003e20
        /*0b5c*/ 	.word	0x000000ff
        /*0b60*/ 	.word	0x00000000
        /*0b64*/ 	.short	0x010a
        /*0b66*/ 	.byte	0x05
	.zero		1


	//   ....[168]....
        /*0b68*/ 	.word	0x00003eb0
        /*0b6c*/ 	.word	0x000000ff
        /*0b70*/ 	.word	0x00000000
        /*0b74*/ 	.short	0x010a
        /*0b76*/ 	.byte	0x05
	.zero		1


	//   ....[169]....
        /*0b78*/ 	.word	0x00003f40
        /*0b7c*/ 	.word	0x000000ff
        /*0b80*/ 	.word	0x00000000
        /*0b84*/ 	.short	0x010a
        /*0b86*/ 	.byte	0x05
	.zero		1


	//   ....[170]....
        /*0b88*/ 	.word	0x00003fd0
        /*0b8c*/ 	.word	0x000000ff
        /*0b90*/ 	.word	0x00000000
        /*0b94*/ 	.short	0x010a
        /*0b96*/ 	.byte	0x05
	.zero		1


	//   ....[171]....
        /*0b98*/ 	.word	0x00004060
        /*0b9c*/ 	.word	0x000000ff
        /*0ba0*/ 	.word	0x00000000
        /*0ba4*/ 	.short	0x010a
        /*0ba6*/ 	.byte	0x05
	.zero		1


	//   ....[172]....
        /*0ba8*/ 	.word	0x000040f0
        /*0bac*/ 	.word	0x000000ff
        /*0bb0*/ 	.word	0x00000000
        /*0bb4*/ 	.short	0x010a
        /*0bb6*/ 	.byte	0x05
	.zero		1


	//   ....[173]....
        /*0bb8*/ 	.word	0x00004180
        /*0bbc*/ 	.word	0x000000ff
        /*0bc0*/ 	.word	0x00000000
        /*0bc4*/ 	.short	0x010a
        /*0bc6*/ 	.byte	0x05
	.zero		1


	//   ....[174]....
        /*0bc8*/ 	.word	0x00004210
        /*0bcc*/ 	.word	0x000000ff
        /*0bd0*/ 	.word	0x00000000
        /*0bd4*/ 	.short	0x010a
        /*0bd6*/ 	.byte	0x05
	.zero		1


	//   ....[175]....
        /*0bd8*/ 	.word	0x000042a0
        /*0bdc*/ 	.word	0x000000ff
        /*0be0*/ 	.word	0x00000000
        /*0be4*/ 	.short	0x010a
        /*0be6*/ 	.byte	0x05
	.zero		1


	//   ....[176]....
        /*0be8*/ 	.word	0x00004330
        /*0bec*/ 	.word	0x000000ff
        /*0bf0*/ 	.word	0x00000000
        /*0bf4*/ 	.short	0x010a
        /*0bf6*/ 	.byte	0x05
	.zero		1


	//   ....[177]....
        /*0bf8*/ 	.word	0x000043c0
        /*0bfc*/ 	.word	0x000000ff
        /*0c00*/ 	.word	0x00000000
        /*0c04*/ 	.short	0x010a
        /*0c06*/ 	.byte	0x05
	.zero		1


	//   ....[178]....
        /*0c08*/ 	.word	0x00004450
        /*0c0c*/ 	.word	0x000000ff
        /*0c10*/ 	.word	0x00000000
        /*0c14*/ 	.short	0x010a
        /*0c16*/ 	.byte	0x05
	.zero		1


	//   ....[179]....
        /*0c18*/ 	.word	0x000044e0
        /*0c1c*/ 	.word	0x000000ff
        /*0c20*/ 	.word	0x00000000
        /*0c24*/ 	.short	0x010a
        /*0c26*/ 	.byte	0x05
	.zero		1


	//   ....[180]....
        /*0c28*/ 	.word	0x00004570
        /*0c2c*/ 	.word	0x000000ff
        /*0c30*/ 	.word	0x00000000
        /*0c34*/ 	.short	0x010a
        /*0c36*/ 	.byte	0x05
	.zero		1


	//   ....[181]....
        /*0c38*/ 	.word	0x00004600
        /*0c3c*/ 	.word	0x000000ff
        /*0c40*/ 	.word	0x00000000
        /*0c44*/ 	.short	0x010a
        /*0c46*/ 	.byte	0x05
	.zero		1


	//   ....[182]....
        /*0c48*/ 	.word	0x00004690
        /*0c4c*/ 	.word	0x000000ff
        /*0c50*/ 	.word	0x00000000
        /*0c54*/ 	.short	0x010a
        /*0c56*/ 	.byte	0x05
	.zero		1


	//   ....[183]....
        /*0c58*/ 	.word	0x00004720
        /*0c5c*/ 	.word	0x000000ff
        /*0c60*/ 	.word	0x00000000
        /*0c64*/ 	.short	0x010a
        /*0c66*/ 	.byte	0x05
	.zero		1


	//   ....[184]....
        /*0c68*/ 	.word	0x000047b0
        /*0c6c*/ 	.word	0x000000ff
        /*0c70*/ 	.word	0x00000000
        /*0c74*/ 	.short	0x010a
        /*0c76*/ 	.byte	0x05
	.zero		1


	//   ....[185]....
        /*0c78*/ 	.word	0x00004840
        /*0c7c*/ 	.word	0x000000ff
        /*0c80*/ 	.word	0x00000000
        /*0c84*/ 	.short	0x010a
        /*0c86*/ 	.byte	0x05
	.zero		1


	//   ....[186]....
        /*0c88*/ 	.word	0x000048d0
        /*0c8c*/ 	.word	0x000000ff
        /*0c90*/ 	.word	0x00000000
        /*0c94*/ 	.short	0x010a
        /*0c96*/ 	.byte	0x05
	.zero		1


	//   ....[187]....
        /*0c98*/ 	.word	0x00004960
        /*0c9c*/ 	.word	0x000000ff
        /*0ca0*/ 	.word	0x00000000
        /*0ca4*/ 	.short	0x010a
        /*0ca6*/ 	.byte	0x05
	.zero		1


	//   ....[188]....
        /*0ca8*/ 	.word	0x000049f0
        /*0cac*/ 	.word	0x000000ff
        /*0cb0*/ 	.word	0x00000000
        /*0cb4*/ 	.short	0x010a
        /*0cb6*/ 	.byte	0x05
	.zero		1


	//   ....[189]....
        /*0cb8*/ 	.word	0x00004a80
        /*0cbc*/ 	.word	0x000000ff
        /*0cc0*/ 	.word	0x00000000
        /*0cc4*/ 	.short	0x010a
        /*0cc6*/ 	.byte	0x05
	.zero		1


	//   ....[190]....
        /*0cc8*/ 	.word	0x00004b10
        /*0ccc*/ 	.word	0x000000ff
        /*0cd0*/ 	.word	0x00000000
        /*0cd4*/ 	.short	0x010a
        /*0cd6*/ 	.byte	0x05
	.zero		1


	//   ....[191]....
        /*0cd8*/ 	.word	0x00004ba0
        /*0cdc*/ 	.word	0x000000ff
        /*0ce0*/ 	.word	0x00000000
        /*0ce4*/ 	.short	0x010a
        /*0ce6*/ 	.byte	0x05
	.zero		1


	//   ....[192]....
        /*0ce8*/ 	.word	0x00004c40
        /*0cec*/ 	.word	0x00000000
        /*0cf0*/ 	.word	0x00000000
        /*0cf4*/ 	.short	0x010a
        /*0cf6*/ 	.byte	0xff
	.zero		1


	//   ....[193]....
        /*0cf8*/ 	.word	0x00004d60
        /*0cfc*/ 	.word	0x00000002
        /*0d00*/ 	.word	0x000003e0
        /*0d04*/ 	.short	0x010a
        /*0d06*/ 	.byte	0xff
	.zero		1


	//   ....[194]....
        /*0d08*/ 	.word	0x00004dd0
        /*0d0c*/ 	.word	0x00000002
        /*0d10*/ 	.word	0x00000000
        /*0d14*/ 	.short	0x0101
        /*0d16*/ 	.byte	0xff
	.zero		1


	//   ....[195]....
        /*0d18*/ 	.word	0x00004df0
        /*0d1c*/ 	.word	0x000000ff
        /*0d20*/ 	.word	0x00000390
        /*0d24*/ 	.short	0x010a
        /*0d26*/ 	.byte	0x04
	.zero		1


	//   ....[196]....
        /*0d28*/ 	.word	0x00004f10
        /*0d2c*/ 	.word	0x00000002
        /*0d30*/ 	.word	0x00000380
        /*0d34*/ 	.short	0x010a
        /*0d36*/ 	.byte	0xff
	.zero		1


	//   ....[197]....
        /*0d38*/ 	.word	0x00005010
        /*0d3c*/ 	.word	0x00000002
        /*0d40*/ 	.word	0x00000000
        /*0d44*/ 	.short	0x0101
        /*0d46*/ 	.byte	0xff
	.zero		1


	//   ....[198]....
        /*0d48*/ 	.word	0x000050a0
        /*0d4c*/ 	.word	0x000000ff
        /*0d50*/ 	.word	0x00000390
        /*0d54*/ 	.short	0x0106
        /*0d56*/ 	.byte	0x04
	.zero		1


	//   ....[199]....
        /*0d58*/ 	.word	0x000050c0
        /*0d5c*/ 	.word	0x000000ff
        /*0d60*/ 	.word	0x00000390
        /*0d64*/ 	.short	0x010a
        /*0d66*/ 	.byte	0x04
	.zero		1


	//   ....[200]....
        /*0d68*/ 	.word	0x00005150
        /*0d6c*/ 	.word	0x000000ff
        /*0d70*/ 	.word	0x00000390
        /*0d74*/ 	.short	0x0106
        /*0d76*/ 	.byte	0x07
	.zero		1


	//   ....[201]....
        /*0d78*/ 	.word	0x00005190
        /*0d7c*/ 	.word	0x00000000
        /*0d80*/ 	.word	0x00000390
        /*0d84*/ 	.short	0x010a
        /*0d86*/ 	.byte	0xff
	.zero		1


	//   ....[202]....
        /*0d88*/ 	.word	0x00005680
        /*0d8c*/ 	.word	0x00000000
        /*0d90*/ 	.word	0x00000380
        /*0d94*/ 	.short	0x010a
        /*0d96*/ 	.byte	0xff
	.zero		1


	//   ....[203]....
        /*0d98*/ 	.word	0x00005780
        /*0d9c*/ 	.word	0x00000003
        /*0da0*/ 	.word	0x00000000
        /*0da4*/ 	.short	0x0101
        /*0da6*/ 	.byte	0xff
	.zero		1


	//   ....[204]....
        /*0da8*/ 	.word	0x00005790
        /*0dac*/ 	.word	0x000000ff
        /*0db0*/ 	.word	0x00000000
        /*0db4*/ 	.short	0x010a
        /*0db6*/ 	.byte	0x04
	.zero		1


	//   ....[205]....
        /*0db8*/ 	.word	0x000057b0
        /*0dbc*/ 	.word	0x000000ff
        /*0dc0*/ 	.word	0x000003c0
        /*0dc4*/ 	.short	0x010a
        /*0dc6*/ 	.byte	0x13
	.zero		1


	//   ....[206]....
        /*0dc8*/ 	.word	0x000058f0
        /*0dcc*/ 	.word	0x000000ff
        /*0dd0*/ 	.word	0x00000000
        /*0dd4*/ 	.short	0x010a
        /*0dd6*/ 	.byte	0x06
	.zero		1


	//   ....[207]....
        /*0dd8*/ 	.word	0x000059f0
        /*0ddc*/ 	.word	0x000000ff
        /*0de0*/ 	.word	0x00000000
        /*0de4*/ 	.short	0x010a
        /*0de6*/ 	.byte	0x04
	.zero		1


	//   ....[208]....
        /*0de8*/ 	.word	0x00005bd0
        /*0dec*/ 	.word	0x000000ff
        /*0df0*/ 	.word	0x00000000
        /*0df4*/ 	.short	0x010a
        /*0df6*/ 	.byte	0x04
	.zero		1


	//   ....[209]....
        /*0df8*/ 	.word	0x00005c60
        /*0dfc*/ 	.word	0x000000ff
        /*0e00*/ 	.word	0x00000000
        /*0e04*/ 	.short	0x010a
        /*0e06*/ 	.byte	0x05
	.zero		1


	//   ....[210]....
        /*0e08*/ 	.word	0x00005cf0
        /*0e0c*/ 	.word	0x000000ff
        /*0e10*/ 	.word	0x00000000
        /*0e14*/ 	.short	0x010a
        /*0e16*/ 	.byte	0x05
	.zero		1


	//   ....[211]....
        /*0e18*/ 	.word	0x00005d80
        /*0e1c*/ 	.word	0x000000ff
        /*0e20*/ 	.word	0x00000000
        /*0e24*/ 	.short	0x010a
        /*0e26*/ 	.byte	0x04
	.zero		1


	//   ....[212]....
        /*0e28*/ 	.word	0x00006220
        /*0e2c*/ 	.word	0x0000000c
        /*0e30*/ 	.word	0x00000380
        /*0e34*/ 	.short	0x010a
        /*0e36*/ 	.byte	0xff
	.zero		1


	//   ....[213]....
        /*0e38*/ 	.word	0x00006390
        /*0e3c*/ 	.word	0x00000000
        /*0e40*/ 	.word	0x00000000
        /*0e44*/ 	.short	0x0101
        /*0e46*/ 	.byte	0xff
	.zero		1


	//   ....[214]....
        /*0e48*/ 	.word	0x00006800
        /*0e4c*/ 	.word	0x000000ff
        /*0e50*/ 	.word	0x00000378
        /*0e54*/ 	.short	0x010a
        /*0e56*/ 	.byte	0x11
	.zero		1


	//   ....[215]....
        /*0e58*/ 	.word	0x00006980
        /*0e5c*/ 	.word	0x000000ff
        /*0e60*/ 	.word	0x00000368
        /*0e64*/ 	.short	0x010a
        /*0e66*/ 	.byte	0x11
	.zero		1


	//   ....[216]....
        /*0e68*/ 	.word	0x00006b90
        /*0e6c*/ 	.word	0x000000ff
        /*0e70*/ 	.word	0x00000360
        /*0e74*/ 	.short	0x010b
        /*0e76*/ 	.byte	0x11
	.zero		1


	//   ....[217]....
        /*0e78*/ 	.word	0x00006ba0
        /*0e7c*/ 	.word	0x000000ff
        /*0e80*/ 	.word	0x00000000
        /*0e84*/ 	.short	0x0101
        /*0e86*/ 	.byte	0x30
	.zero		1


	//   ....[218]....
        /*0e88*/ 	.word	0x00006be0
        /*0e8c*/ 	.word	0x00000000
        /*0e90*/ 	.word	0x00000368
        /*0e94*/ 	.short	0x010a
        /*0e96*/ 	.byte	0xff
	.zero		1


	//   ....[219]....
        /*0e98*/ 	.word	0x00006f20
        /*0e9c*/ 	.word	0x00000003
        /*0ea0*/ 	.word	0x00000380
        /*0ea4*/ 	.short	0x010a
        /*0ea6*/ 	.byte	0xff
	.zero		1


	//   ....[220]....
        /*0ea8*/ 	.word	0x000070a0
        /*0eac*/ 	.word	0x00000000
        /*0eb0*/ 	.word	0x00000000
        /*0eb4*/ 	.short	0x0101
        /*0eb6*/ 	.byte	0xff
	.zero		1


	//   ....[221]....
        /*0eb8*/ 	.word	0x00007b00
        /*0ebc*/ 	.word	0x000000ff
        /*0ec0*/ 	.word	0x00000360
        /*0ec4*/ 	.short	0x010a
        /*0ec6*/ 	.byte	0x2c
	.zero		1


	//   ....[222]....
        /*0ec8*/ 	.word	0x00007b10
        /*0ecc*/ 	.word	0x00000016
        /*0ed0*/ 	.word	0x000003a0
        /*0ed4*/ 	.short	0x010a
        /*0ed6*/ 	.byte	0xff
	.zero		1


	//   ....[223]....
        /*0ed8*/ 	.word	0x00007cc0
        /*0edc*/ 	.word	0x000000ff
        /*0ee0*/ 	.word	0x00000360
        /*0ee4*/ 	.short	0x010a
        /*0ee6*/ 	.byte	0x2c
	.zero		1


	//   ....[224]....
        /*0ee8*/ 	.word	0x00007da0
        /*0eec*/ 	.word	0x000000ff
        /*0ef0*/ 	.word	0x00000000
        /*0ef4*/ 	.short	0x0101
        /*0ef6*/ 	.byte	0x04
	.zero		1


	//   ....[225]....
        /*0ef8*/ 	.word	0x00007e00
        /*0efc*/ 	.word	0x00000016
        /*0f00*/ 	.word	0x000003a0
        /*0f04*/ 	.short	0x010a
        /*0f06*/ 	.byte	0xff
	.zero		1


	//   ....[226]....
        /*0f08*/ 	.word	0x00008170
        /*0f0c*/ 	.word	0x000000ff
        /*0f10*/ 	.word	0x00000000
        /*0f14*/ 	.short	0x0101
        /*0f16*/ 	.byte	0x04
	.zero		1


	//   ....[227]....
        /*0f18*/ 	.word	0x00008a50
        /*0f1c*/ 	.word	0x00000000
        /*0f20*/ 	.word	0x000003f0
        /*0f24*/ 	.short	0x010a
        /*0f26*/ 	.byte	0xff
	.zero		1


	//   ....[228]....
        /*0f28*/ 	.word	0x00008ab0
        /*0f2c*/ 	.word	0x00000000
        /*0f30*/ 	.word	0x000001b0
        /*0f34*/ 	.short	0x010a
        /*0f36*/ 	.byte	0xff
	.zero		1


	//   ....[229]....
        /*0f38*/ 	.word	0x00008b10
        /*0f3c*/ 	.word	0x00000000
        /*0f40*/ 	.word	0x000001b0
        /*0f44*/ 	.short	0x010a
        /*0f46*/ 	.byte	0xff
	.zero		1


	//   ....[230]....
        /*0f48*/ 	.word	0x00008b60
        /*0f4c*/ 	.word	0x00000003
        /*0f50*/ 	.word	0x00000380
        /*0f54*/ 	.short	0x010a
        /*0f56*/ 	.byte	0xff
	.zero		1


	//   ....[231]....
        /*0f58*/ 	.word	0x00008bc0
        /*0f5c*/ 	.word	0x00000000
        /*0f60*/ 	.word	0x00000000
        /*0f64*/ 	.short	0x010a
        /*0f66*/ 	.byte	0xff
	.zero		1


	//   ....[232]....
        /*0f68*/ 	.word	0x00008c20
        /*0f6c*/ 	.word	0x00000000
        /*0f70*/ 	.word	0x00000000
        /*0f74*/ 	.short	0x010a
        /*0f76*/ 	.byte	0xff
	.zero		1


	//   ....[233]....
        /*0f78*/ 	.word	0x00008c80
        /*0f7c*/ 	.word	0x00000000
        /*0f80*/ 	.word	0x00000000
        /*0f84*/ 	.short	0x010a
        /*0f86*/ 	.byte	0xff
	.zero		1


	//   ....[234]....
        /*0f88*/ 	.word	0x00008ce0
        /*0f8c*/ 	.word	0x00000000
        /*0f90*/ 	.word	0x00000000
        /*0f94*/ 	.short	0x010a
        /*0f96*/ 	.byte	0xff
	.zero		1


	//   ....[235]....
        /*0f98*/ 	.word	0x00008d40
        /*0f9c*/ 	.word	0x00000000
        /*0fa0*/ 	.word	0x00000000
        /*0fa4*/ 	.short	0x010a
        /*0fa6*/ 	.byte	0xff
	.zero		1


	//   ....[236]....
        /*0fa8*/ 	.word	0x00008da0
        /*0fac*/ 	.word	0x00000000
        /*0fb0*/ 	.word	0x00000000
        /*0fb4*/ 	.short	0x010a
        /*0fb6*/ 	.byte	0xff
	.zero		1


	//   ....[237]....
        /*0fb8*/ 	.word	0x00008e00
        /*0fbc*/ 	.word	0x00000000
        /*0fc0*/ 	.word	0x00000000
        /*0fc4*/ 	.short	0x010a
        /*0fc6*/ 	.byte	0xff
	.zero		1


	//   ....[238]....
        /*0fc8*/ 	.word	0x00008e60
        /*0fcc*/ 	.word	0x00000000
        /*0fd0*/ 	.word	0x00000000
        /*0fd4*/ 	.short	0x010a
        /*0fd6*/ 	.byte	0xff
	.zero		1


	//   ....[239]....
        /*0fd8*/ 	.word	0x00008ec0
        /*0fdc*/ 	.word	0x00000000
        /*0fe0*/ 	.word	0x00000000
        /*0fe4*/ 	.short	0x010a
        /*0fe6*/ 	.byte	0xff
	.zero		1


	//   ....[240]....
        /*0fe8*/ 	.word	0x00008f20
        /*0fec*/ 	.word	0x00000000
        /*0ff0*/ 	.word	0x00000000
        /*0ff4*/ 	.short	0x010a
        /*0ff6*/ 	.byte	0xff
	.zero		1


	//   ....[241]....
        /*0ff8*/ 	.word	0x00008f80
        /*0ffc*/ 	.word	0x00000000
        /*1000*/ 	.word	0x00000000
        /*1004*/ 	.short	0x010a
        /*1006*/ 	.byte	0xff
	.zero		1


	//   ....[242]....
        /*1008*/ 	.word	0x00008fe0
        /*100c*/ 	.word	0x00000000
        /*1010*/ 	.word	0x00000000
        /*1014*/ 	.short	0x010a
        /*1016*/ 	.byte	0xff
	.zero		1


	//   ....[243]....
        /*1018*/ 	.word	0x00009040
        /*101c*/ 	.word	0x00000000
        /*1020*/ 	.word	0x00000000
        /*1024*/ 	.short	0x010a
        /*1026*/ 	.byte	0xff
	.zero		1


	//   ....[244]....
        /*1028*/ 	.word	0x000090a0
        /*102c*/ 	.word	0x00000000
        /*1030*/ 	.word	0x00000000
        /*1034*/ 	.short	0x010a
        /*1036*/ 	.byte	0xff
	.zero		1


	//   ....[245]....
        /*1038*/ 	.word	0x00009100
        /*103c*/ 	.word	0x00000000
        /*1040*/ 	.word	0x00000000
        /*1044*/ 	.short	0x010a
        /*1046*/ 	.byte	0xff
	.zero		1


	//   ....[246]....
        /*1048*/ 	.word	0x00009160
        /*104c*/ 	.word	0x00000000
        /*1050*/ 	.word	0x00000000
        /*1054*/ 	.short	0x010a
        /*1056*/ 	.byte	0xff
	.zero		1


	//   ....[247]....
        /*1058*/ 	.word	0x000091c0
        /*105c*/ 	.word	0x00000000
        /*1060*/ 	.word	0x00000000
        /*1064*/ 	.short	0x010a
        /*1066*/ 	.byte	0xff
	.zero		1


	//   ....[248]....
        /*1068*/ 	.word	0x00009220
        /*106c*/ 	.word	0x00000000
        /*1070*/ 	.word	0x00000000
        /*1074*/ 	.short	0x010a
        /*1076*/ 	.byte	0xff
	.zero		1


	//   ....[249]....
        /*1078*/ 	.word	0x00009280
        /*107c*/ 	.word	0x00000000
        /*1080*/ 	.word	0x00000000
        /*1084*/ 	.short	0x010a
        /*1086*/ 	.byte	0xff
	.zero		1


	//   ....[250]....
        /*1088*/ 	.word	0x000092e0
        /*108c*/ 	.word	0x00000000
        /*1090*/ 	.word	0x00000000
        /*1094*/ 	.short	0x010a
        /*1096*/ 	.byte	0xff
	.zero		1


	//   ....[251]....
        /*1098*/ 	.word	0x00009340
        /*109c*/ 	.word	0x00000000
        /*10a0*/ 	.word	0x00000000
        /*10a4*/ 	.short	0x010a
        /*10a6*/ 	.byte	0xff
	.zero		1


	//   ....[252]....
        /*10a8*/ 	.word	0x000093a0
        /*10ac*/ 	.word	0x00000000
        /*10b0*/ 	.word	0x00000000
        /*10b4*/ 	.short	0x010a
        /*10b6*/ 	.byte	0xff
	.zero		1


	//   ....[253]....
        /*10b8*/ 	.word	0x00009400
        /*10bc*/ 	.word	0x00000000
        /*10c0*/ 	.word	0x00000000
        /*10c4*/ 	.short	0x010a
        /*10c6*/ 	.byte	0xff
	.zero		1


	//   ....[254]....
        /*10c8*/ 	.word	0x00009460
        /*10cc*/ 	.word	0x00000000
        /*10d0*/ 	.word	0x00000000
        /*10d4*/ 	.short	0x010a
        /*10d6*/ 	.byte	0xff
	.zero		1


	//   ....[255]....
        /*10d8*/ 	.word	0x000094c0
        /*10dc*/ 	.word	0x00000000
        /*10e0*/ 	.word	0x00000000
        /*10e4*/ 	.short	0x010a
        /*10e6*/ 	.byte	0xff
	.zero		1


	//   ....[0]....
        /*10e8*/ 	.word	0x00009520
        /*10ec*/ 	.word	0x00000000
        /*10f0*/ 	.word	0x00000000
        /*10f4*/ 	.short	0x010a
        /*10f6*/ 	.byte	0xff
	.zero		1


	//   ....[1]....
        /*10f8*/ 	.word	0x00009580
        /*10fc*/ 	.word	0x00000000
        /*1100*/ 	.word	0x00000000
        /*1104*/ 	.short	0x010a
        /*1106*/ 	.byte	0xff
	.zero		1


	//   ....[2]....
        /*1108*/ 	.word	0x000095e0
        /*110c*/ 	.word	0x00000000
        /*1110*/ 	.word	0x00000000
        /*1114*/ 	.short	0x010a
        /*1116*/ 	.byte	0xff
	.zero		1


	//   ....[3]....
        /*1118*/ 	.word	0x00009640
        /*111c*/ 	.word	0x00000000
        /*1120*/ 	.word	0x00000000
        /*1124*/ 	.short	0x010a
        /*1126*/ 	.byte	0xff
	.zero		1


	//   ....[4]....
        /*1128*/ 	.word	0x000096a0
        /*112c*/ 	.word	0x00000000
        /*1130*/ 	.word	0x00000000
        /*1134*/ 	.short	0x010a
        /*1136*/ 	.byte	0xff
	.zero		1


	//   ....[5]....
        /*1138*/ 	.word	0x00009700
        /*113c*/ 	.word	0x00000000
        /*1140*/ 	.word	0x00000000
        /*1144*/ 	.short	0x010a
        /*1146*/ 	.byte	0xff
	.zero		1


	//   ....[6]....
        /*1148*/ 	.word	0x00009760
        /*114c*/ 	.word	0x00000000
        /*1150*/ 	.word	0x00000000
        /*1154*/ 	.short	0x010a
        /*1156*/ 	.byte	0xff
	.zero		1


	//   ....[7]....
        /*1158*/ 	.word	0x000097c0
        /*115c*/ 	.word	0x00000000
        /*1160*/ 	.word	0x00000000
        /*1164*/ 	.short	0x010a
        /*1166*/ 	.byte	0xff
	.zero		1


	//   ....[8]....
        /*1168*/ 	.word	0x00009820
        /*116c*/ 	.word	0x00000000
        /*1170*/ 	.word	0x00000000
        /*1174*/ 	.short	0x010a
        /*1176*/ 	.byte	0xff
	.zero		1


	//   ....[9]....
        /*1178*/ 	.word	0x00009880
        /*117c*/ 	.word	0x00000000
        /*1180*/ 	.word	0x00000000
        /*1184*/ 	.short	0x010a
        /*1186*/ 	.byte	0xff
	.zero		1


	//   ....[10]....
        /*1188*/ 	.word	0x000098e0
        /*118c*/ 	.word	0x00000000
        /*1190*/ 	.word	0x00000000
        /*1194*/ 	.short	0x010a
        /*1196*/ 	.byte	0xff
	.zero		1


	//   ....[11]....
        /*1198*/ 	.word	0x00009940
        /*119c*/ 	.word	0x00000000
        /*11a0*/ 	.word	0x00000000
        /*11a4*/ 	.short	0x010a
        /*11a6*/ 	.byte	0xff
	.zero		1


	//   ....[12]....
        /*11a8*/ 	.word	0x000099a0
        /*11ac*/ 	.word	0x00000000
        /*11b0*/ 	.word	0x00000000
        /*11b4*/ 	.short	0x010a
        /*11b6*/ 	.byte	0xff
	.zero		1


	//   ....[13]....
        /*11b8*/ 	.word	0x00009a00
        /*11bc*/ 	.word	0x00000000
        /*11c0*/ 	.word	0x00000000
        /*11c4*/ 	.short	0x010a
        /*11c6*/ 	.byte	0xff
	.zero		1


	//   ....[14]....
        /*11c8*/ 	.word	0x00009a60
        /*11cc*/ 	.word	0x00000000
        /*11d0*/ 	.word	0x00000000
        /*11d4*/ 	.short	0x010a
        /*11d6*/ 	.byte	0xff
	.zero		1


	//   ....[15]....
        /*11d8*/ 	.word	0x00009ac0
        /*11dc*/ 	.word	0x00000000
        /*11e0*/ 	.word	0x00000000
        /*11e4*/ 	.short	0x010a
        /*11e6*/ 	.byte	0xff
	.zero		1


	//   ....[16]....
        /*11e8*/ 	.word	0x00009b20
        /*11ec*/ 	.word	0x00000000
        /*11f0*/ 	.word	0x00000000
        /*11f4*/ 	.short	0x010a
        /*11f6*/ 	.byte	0xff
	.zero		1


	//   ....[17]....
        /*11f8*/ 	.word	0x00009b80
        /*11fc*/ 	.word	0x00000000
        /*1200*/ 	.word	0x00000000
        /*1204*/ 	.short	0x010a
        /*1206*/ 	.byte	0xff
	.zero		1


	//   ....[18]....
        /*1208*/ 	.word	0x00009be0
        /*120c*/ 	.word	0x00000000
        /*1210*/ 	.word	0x00000000
        /*1214*/ 	.short	0x010a
        /*1216*/ 	.byte	0xff
	.zero		1


	//   ....[19]....
        /*1218*/ 	.word	0x00009c40
        /*121c*/ 	.word	0x00000000
        /*1220*/ 	.word	0x00000000
        /*1224*/ 	.short	0x010a
        /*1226*/ 	.byte	0xff
	.zero		1


	//   ....[20]....
        /*1228*/ 	.word	0x00009ca0
        /*122c*/ 	.word	0x00000000
        /*1230*/ 	.word	0x00000000
        /*1234*/ 	.short	0x010a
        /*1236*/ 	.byte	0xff
	.zero		1


	//   ....[21]....
        /*1238*/ 	.word	0x00009d00
        /*123c*/ 	.word	0x00000000
        /*1240*/ 	.word	0x00000000
        /*1244*/ 	.short	0x010a
        /*1246*/ 	.byte	0xff
	.zero		1


	//   ....[22]....
        /*1248*/ 	.word	0x00009d60
        /*124c*/ 	.word	0x00000000
        /*1250*/ 	.word	0x00000000
        /*1254*/ 	.short	0x010a
        /*1256*/ 	.byte	0xff
	.zero		1


	//   ....[23]....
        /*1258*/ 	.word	0x00009dc0
        /*125c*/ 	.word	0x00000000
        /*1260*/ 	.word	0x00000000
        /*1264*/ 	.short	0x010a
        /*1266*/ 	.byte	0xff
	.zero		1


	//   ....[24]....
        /*1268*/ 	.word	0x00009e20
        /*126c*/ 	.word	0x00000000
        /*1270*/ 	.word	0x00000000
        /*1274*/ 	.short	0x010a
        /*1276*/ 	.byte	0xff
	.zero		1


	//   ....[25]....
        /*1278*/ 	.word	0x00009e80
        /*127c*/ 	.word	0x00000000
        /*1280*/ 	.word	0x00000000
        /*1284*/ 	.short	0x010a
        /*1286*/ 	.byte	0xff
	.zero		1


	//   ....[26]....
        /*1288*/ 	.word	0x00009ee0
        /*128c*/ 	.word	0x00000000
        /*1290*/ 	.word	0x00000000
        /*1294*/ 	.short	0x010a
        /*1296*/ 	.byte	0xff
	.zero		1


	//   ....[27]....
        /*1298*/ 	.word	0x00009f40
        /*129c*/ 	.word	0x00000000
        /*12a0*/ 	.word	0x00000000
        /*12a4*/ 	.short	0x010a
        /*12a6*/ 	.byte	0xff
	.zero		1


	//   ....[28]....
        /*12a8*/ 	.word	0x00009f90
        /*12ac*/ 	.word	0x00000002
        /*12b0*/ 	.word	0x000003e0
        /*12b4*/ 	.short	0x010a
        /*12b6*/ 	.byte	0xff
	.zero		1


	//   ....[29]....
        /*12b8*/ 	.word	0x00009ff0
        /*12bc*/ 	.word	0x00000002
        /*12c0*/ 	.word	0x00000390
        /*12c4*/ 	.short	0x010a
        /*12c6*/ 	.byte	0xff
	.zero		1


	//   ....[30]....
        /*12c8*/ 	.word	0x0000a040
        /*12cc*/ 	.word	0x00000002
        /*12d0*/ 	.word	0x00000380
        /*12d4*/ 	.short	0x010a
        /*12d6*/ 	.byte	0xff
	.zero		1


	//   ....[31]....
        /*12d8*/ 	.word	0x0000a0a0
        /*12dc*/ 	.word	0x00000000
        /*12e0*/ 	.word	0x00000390
        /*12e4*/ 	.short	0x010a
        /*12e6*/ 	.byte	0xff
	.zero		1


	//   ....[32]....
        /*12e8*/ 	.word	0x0000a0f0
        /*12ec*/ 	.word	0x00000000
        /*12f0*/ 	.word	0x00000380
        /*12f4*/ 	.short	0x010a
        /*12f6*/ 	.byte	0xff
	.zero		1


	//   ....[33]....
        /*12f8*/ 	.word	0x0000a150
        /*12fc*/ 	.word	0x00000002
        /*1300*/ 	.word	0x000003c0
        /*1304*/ 	.short	0x010a
        /*1306*/ 	.byte	0xff
	.zero		1


	//   ....[34]....
        /*1308*/ 	.word	0x0000a1b0
        /*130c*/ 	.word	0x00000000
        /*1310*/ 	.word	0x00000000
        /*1314*/ 	.short	0x010a
        /*1316*/ 	.byte	0xff
	.zero		1


	//   ....[35]....
        /*1318*/ 	.word	0x0000a210
        /*131c*/ 	.word	0x00000000
        /*1320*/ 	.word	0x00000000
        /*1324*/ 	.short	0x010a
        /*1326*/ 	.byte	0xff
	.zero		1


	//   ....[36]....
        /*1328*/ 	.word	0x0000a270
        /*132c*/ 	.word	0x00000000
        /*1330*/ 	.word	0x00000000
        /*1334*/ 	.short	0x010a
        /*1336*/ 	.byte	0xff
	.zero		1


	//   ....[37]....
        /*1338*/ 	.word	0x0000a2d0
        /*133c*/ 	.word	0x00000000
        /*1340*/ 	.word	0x00000000
        /*1344*/ 	.short	0x010a
        /*1346*/ 	.byte	0xff
	.zero		1


	//   ....[38]....
        /*1348*/ 	.word	0x0000a330
        /*134c*/ 	.word	0x00000000
        /*1350*/ 	.word	0x00000000
        /*1354*/ 	.short	0x010a
        /*1356*/ 	.byte	0xff
	.zero		1


	//   ....[39]....
        /*1358*/ 	.word	0x0000a380
        /*135c*/ 	.word	0x0000000c
        /*1360*/ 	.word	0x00000380
        /*1364*/ 	.short	0x010a
        /*1366*/ 	.byte	0xff
	.zero		1


	//   ....[40]....
        /*1368*/ 	.word	0x0000a3e0
        /*136c*/ 	.word	0x00000000
        /*1370*/ 	.word	0x00000378
        /*1374*/ 	.short	0x010a
        /*1376*/ 	.byte	0xff
	.zero		1


	//   ....[41]....
        /*1378*/ 	.word	0x0000a440
        /*137c*/ 	.word	0x00000000
        /*1380*/ 	.word	0x00000368
        /*1384*/ 	.short	0x010a
        /*1386*/ 	.byte	0xff
	.zero		1


	//   ....[42]....
        /*1388*/ 	.word	0x0000a490
        /*138c*/ 	.word	0x00000003
        /*1390*/ 	.word	0x00000380
        /*1394*/ 	.short	0x010a
        /*1396*/ 	.byte	0xff
	.zero		1


	//   ....[43]....
        /*1398*/ 	.word	0x0000a4f0
        /*139c*/ 	.word	0x00000000
        /*13a0*/ 	.word	0x00000360
        /*13a4*/ 	.short	0x010a
        /*13a6*/ 	.byte	0xff
	.zero		1


	//   ....[44]....
        /*13a8*/ 	.word	0x0000a540
        /*13ac*/ 	.word	0x00000016
        /*13b0*/ 	.word	0x000003a0
        /*13b4*/ 	.short	0x010a
        /*13b6*/ 	.byte	0xff
	.zero		1


	//----- nvinfo : EIATTR_NUM_MBARRIERS
	.align		4
.L_47:
        /*13b8*/ 	.byte	0x03, 0x38
        /*13ba*/ 	.short	0x0080


	//----- nvinfo : EIATTR_EXIT_INSTR_OFFSETS
	.align		4
        /*13bc*/ 	.byte	0x04, 0x1c
        /*13be*/ 	.short	(.L_49 - .L_48)


	//   ....[0]....
.L_48:
        /*13c0*/ 	.word	0x00004c70


	//   ....[1]....
        /*13c4*/ 	.word	0x00005160


	//   ....[2]....
        /*13c8*/ 	.word	0x000051c0


	//   ....[3]....
        /*13cc*/ 	.word	0x00005fe0


	//   ....[4]....
        /*13d0*/ 	.word	0x00006c10


	//   ....[5]....
        /*13d4*/ 	.word	0x00006c50


	//   ....[6]....
        /*13d8*/ 	.word	0x00008a40


	//----- nvinfo : EIATTR_MAX_THREADS
	.align		4
.L_49:
        /*13dc*/ 	.byte	0x04, 0x05
        /*13de*/ 	.short	(.L_51 - .L_50)
.L_50:
        /*13e0*/ 	.word	0x00000100
        /*13e4*/ 	.word	0x00000001
        /*13e8*/ 	.word	0x00000001


	//----- nvinfo : EIATTR_CRS_STACK_SIZE
	.align		4
.L_51:
        /*13ec*/ 	.byte	0x04, 0x1e
        /*13ee*/ 	.short	(.L_53 - .L_52)
.L_52:
        /*13f0*/ 	.word	0x00000000


	//----- nvinfo : EIATTR_CBANK_PARAM_SIZE
	.align		4
.L_53:
        /*13f4*/ 	.byte	0x03, 0x19
        /*13f6*/ 	.short	0x0800


	//----- nvinfo : EIATTR_PARAM_CBANK
	.align		4
        /*13f8*/ 	.byte	0x04, 0x0a
        /*13fa*/ 	.short	(.L_55 - .L_54)
	.align		4
.L_54:
        /*13fc*/ 	.word	index@(.nv.constant0._ZN7cutlass13device_kernelINS_4gemm6kernel13GemmUniversalIN4cute5tupleIJiiiiEEENS1_10collective13CollectiveMmaINS1_35MainloopSm100TmaUmmaWarpSpecializedILi54ELi2ELi4ENS5_IJNS4_1CILi1EEENSA_ILi8EEESB_EEEEENS5_IJNSA_ILi64EEESF_NSA_ILi32EEEEEENS_12float_e4m3_tENS5_IJlSB_lEEESI_SJ_NS4_8TiledMMAINS4_8MMA_AtomIJNS4_10MMA_TraitsINS4_19SM100_MMA_F8F6F4_SSEJSI_SI_fSF_SF_NS4_17integral_constantINS4_4UMMA5MajorELSQ_0EEESR_NSO_INSP_7ScaleInELSS_0EEEST_EEEEEENS4_6LayoutINS5_IJSB_SB_SB_EEENS5_IJNSA_ILi0EEESY_SY_EEEEENS5_IJNS4_10UnderscoreES11_S11_EEEEENS4_23SM90_TMA_LOAD_MULTICASTENS4_14ComposedLayoutINS4_7SwizzleILi1ELi4ELi3EEENS4_18smem_ptr_flag_bitsILi8EEENSW_INS5_IJSC_SG_EEENS5_IJSG_SB_EEEEEEEvNS4_8identityENS4_13SM90_TMA_LOADES1D_vS1E_EENS_8epilogue10collective18CollectiveEpilogueINS1H_23Sm100TmaWarpSpecializedILi1ELi1ELi32ELb0ELb0EEEJSH_NS5_IJNSW_ISF_SB_EES1M_EEESI_SJ_SI_SJ_NS1H_6fusion15FusionCallbacksIS1L_NS1O_17LinearCombinationISI_fSI_fLNS_15FloatRoundStyleE2EEESH_S1N_JEEENS4_5SM1004TMEM4LOAD26SM100_TMEM_LOAD_16dp32b32xES1F_NS15_INS16_ILi2ELi4ELi3EEES19_NSW_INS5_IJSC_SF_EEENS5_IJSF_SB_EEEEEEENS4_39AutoVectorizingCopyWithAssumedAlignmentILi128EEENS4_14SM90_TMA_STOREES22_S24_S24_EEEvvEEEEvNT_6ParamsE)
        /*1400*/ 	.short	0x0380
        /*1402*/ 	.short	0x0800


	//----- nvinfo : EIATTR_SW_WAR
	.align		4
.L_55:
        /*1404*/ 	.byte	0x04, 0x36
        /*1406*/ 	.short	(.L_57 - .L_56)
.L_56:
        /*1408*/ 	.word	0x00000008
.L_57:


//--------------------- .nv.callgraph             --------------------------
	.section	.nv.callgraph,"",@"SHT_CUDA_CALLGRAPH"
	.align	4
	.sectionentsize	8
	.align		4
        /*0000*/ 	.word	0x00000000
	.align		4
        /*0004*/ 	.word	0xffffffff
	.align		4
        /*0008*/ 	.word	index@(_ZN7cutlass13device_kernelINS_4gemm6kernel13GemmUniversalIN4cute5tupleIJiiiiEEENS1_10collective13CollectiveMmaINS1_35MainloopSm100TmaUmmaWarpSpecializedILi54ELi2ELi4ENS5_IJNS4_1CILi1EEENSA_ILi8EEESB_EEEEENS5_IJNSA_ILi64EEESF_NSA_ILi32EEEEEENS_12float_e4m3_tENS5_IJlSB_lEEESI_SJ_NS4_8TiledMMAINS4_8MMA_AtomIJNS4_10MMA_TraitsINS4_19SM100_MMA_F8F6F4_SSEJSI_SI_fSF_SF_NS4_17integral_constantINS4_4UMMA5MajorELSQ_0EEESR_NSO_INSP_7ScaleInELSS_0EEEST_EEEEEENS4_6LayoutINS5_IJSB_SB_SB_EEENS5_IJNSA_ILi0EEESY_SY_EEEEENS5_IJNS4_10UnderscoreES11_S11_EEEEENS4_23SM90_TMA_LOAD_MULTICASTENS4_14ComposedLayoutINS4_7SwizzleILi1ELi4ELi3EEENS4_18smem_ptr_flag_bitsILi8EEENSW_INS5_IJSC_SG_EEENS5_IJSG_SB_EEEEEEEvNS4_8identityENS4_13SM90_TMA_LOADES1D_vS1E_EENS_8epilogue10collective18CollectiveEpilogueINS1H_23Sm100TmaWarpSpecializedILi1ELi1ELi32ELb0ELb0EEEJSH_NS5_IJNSW_ISF_SB_EES1M_EEESI_SJ_SI_SJ_NS1H_6fusion15FusionCallbacksIS1L_NS1O_17LinearCombinationISI_fSI_fLNS_15FloatRoundStyleE2EEESH_S1N_JEEENS4_5SM1004TMEM4LOAD26SM100_TMEM_LOAD_16dp32b32xES1F_NS15_INS16_ILi2ELi4ELi3EEES19_NSW_INS5_IJSC_SF_EEENS5_IJSF_SB_EEEEEEENS4_39AutoVectorizingCopyWithAssumedAlignmentILi128EEENS4_14SM90_TMA_STOREES22_S24_S24_EEEvvEEEEvNT_6ParamsE)
	.align		4
        /*000c*/ 	.word	index@(__assertfail)
	.align		4
        /*0010*/ 	.word	0x00000000
	.align		4
        /*0014*/ 	.word	0xfffffffe
	.align		4
        /*0018*/ 	.word	0x00000000
	.align		4
        /*001c*/ 	.word	0xfffffffd
	.align		4
        /*0020*/ 	.word	0x00000000
	.align		4
        /*0024*/ 	.word	0xfffffffc


//--------------------- .nv.constant4             --------------------------
	.section	.nv.constant4,"a",@progbits
	.align	8
	.align		8
.nv.constant4:
        /*0000*/ 	.dword	__assertfail
	.align		8
        /*0008*/ 	.dword	__unnamed_1
	.align		8
        /*0010*/ 	.dword	__unnamed_2
	.align		8
        /*0018*/ 	.dword	_ZN40_INTERNAL_657d6ba2_4_k_cu_cf5b9ccf_302184cuda3std3__45__cpo5beginE
	.align		8
        /*0020*/ 	.dword	_ZN40_INTERNAL_657d6ba2_4_k_cu_cf5b9ccf_302184cuda3std3__45__cpo3endE
	.align		8
        /*0028*/ 	.dword	_ZN40_INTERNAL_657d6ba2_4_k_cu_cf5b9ccf_302184cuda3std3__45__cpo6cbeginE
	.align		8
        /*0030*/ 	.dword	_ZN40_INTERNAL_657d6ba2_4_k_cu_cf5b9ccf_302184cuda3std3__45__cpo4cendE
	.align		8
        /*0038*/ 	.dword	_ZN40_INTERNAL_657d6ba2_4_k_cu_cf5b9ccf_302184cuda3std3__442_GLOBAL__N__657d6ba2_4_k_cu_cf5b9ccf_302186ignoreE
	.align		8
        /*0040*/ 	.dword	_ZN40_INTERNAL_657d6ba2_4_k_cu_cf5b9ccf_302184cuda3std3__419piecewise_constructE
	.align		8
        /*0048*/ 	.dword	_ZN40_INTERNAL_657d6ba2_4_k_cu_cf5b9ccf_302184cuda3std3__48in_placeE
	.align		8
        /*0050*/ 	.dword	_ZN40_INTERNAL_657d6ba2_4_k_cu_cf5b9ccf_302184cuda3std6ranges3__45__cpo4swapE
	.align		8
        /*0058*/ 	.dword	_ZN40_INTERNAL_657d6ba2_4_k_cu_cf5b9ccf_302184cuda3std6ranges3__45__cpo9iter_moveE
	.align		8
        /*0060*/ 	.dword	_ZN40_INTERNAL_657d6ba2_4_k_cu_cf5b9ccf_302184cute7productE
	.align		8
        /*0068*/ 	.dword	_ZN40_INTERNAL_657d6ba2_4_k_cu_cf5b9ccf_302184cute1_E
	.align		8
        /*0070*/ 	.dword	$str$25
	.align		8
        /*0078*/ 	.dword	$str$26
	.align		8
        /*0080*/ 	.dword	$str$27
	.align		8
        /*0088*/ 	.dword	$str$28


//--------------------- .text._ZN7cutlass13device_kernelINS_4gemm6kernel13GemmUniversalIN4cute5tupleIJiiiiEEENS1_10collective13CollectiveMmaINS1_35MainloopSm100TmaUmmaWarpSpecializedILi54ELi2ELi4ENS5_IJNS4_1CILi1EEENSA_ILi8EEESB_EEEEENS5_IJNSA_ILi64EEESF_NSA_ILi32EEEEEENS_12float_e4m3_tENS5_IJlSB_lEEESI_SJ_NS4_8TiledMMAINS4_8MMA_AtomIJNS4_10MMA_TraitsINS4_19SM100_MMA_F8F6F4_SSEJSI_SI_fSF_SF_NS4_17integral_constantINS4_4UMMA5MajorELSQ_0EEESR_NSO_INSP_7ScaleInELSS_0EEEST_EEEEEENS4_6LayoutINS5_IJSB_SB_SB_EEENS5_IJNSA_ILi0EEESY_SY_EEEEENS5_IJNS4_10UnderscoreES11_S11_EEEEENS4_23SM90_TMA_LOAD_MULTICASTENS4_14ComposedLayoutINS4_7SwizzleILi1ELi4ELi3EEENS4_18smem_ptr_flag_bitsILi8EEENSW_INS5_IJSC_SG_EEENS5_IJSG_SB_EEEEEEEvNS4_8identityENS4_13SM90_TMA_LOADES1D_vS1E_EENS_8epilogue10collective18CollectiveEpilogueINS1H_23Sm100TmaWarpSpecializedILi1ELi1ELi32ELb0ELb0EEEJSH_NS5_IJNSW_ISF_SB_EES1M_EEESI_SJ_SI_SJ_NS1H_6fusion15FusionCallbacksIS1L_NS1O_17LinearCombinationISI_fSI_fLNS_15FloatRoundStyleE2EEESH_S1N_JEEENS4_5SM1004TMEM4LOAD26SM100_TMEM_LOAD_16dp32b32xES1F_NS15_INS16_ILi2ELi4ELi3EEES19_NSW_INS5_IJSC_SF_EEENS5_IJSF_SB_EEEEEEENS4_39AutoVectorizingCopyWithAssumedAlignmentILi128EEENS4_14SM90_TMA_STOREES22_S24_S24_EEEvvEEEEvNT_6ParamsE --------------------------
	.section	.text._ZN7cutlass13device_kernelINS_4gemm6kernel13GemmUniversalIN4cute5tupleIJiiiiEEENS1_10collective13CollectiveMmaINS1_35MainloopSm100TmaUmmaWarpSpecializedILi54ELi2ELi4ENS5_IJNS4_1CILi1EEENSA_ILi8EEESB_EEEEENS5_IJNSA_ILi64EEESF_NSA_ILi32EEEEEENS_12float_e4m3_tENS5_IJlSB_lEEESI_SJ_NS4_8TiledMMAINS4_8MMA_AtomIJNS4_10MMA_TraitsINS4_19SM100_MMA_F8F6F4_SSEJSI_SI_fSF_SF_NS4_17integral_constantINS4_4UMMA5MajorELSQ_0EEESR_NSO_INSP_7ScaleInELSS_0EEEST_EEEEEENS4_6LayoutINS5_IJSB_SB_SB_EEENS5_IJNSA_ILi0EEESY_SY_EEEEENS5_IJNS4_10UnderscoreES11_S11_EEEEENS4_23SM90_TMA_LOAD_MULTICASTENS4_14ComposedLayoutINS4_7SwizzleILi1ELi4ELi3EEENS4_18smem_ptr_flag_bitsILi8EEENSW_INS5_IJSC_SG_EEENS5_IJSG_SB_EEEEEEEvNS4_8identityENS4_13SM90_TMA_LOADES1D_vS1E_EENS_8epilogue10collective18CollectiveEpilogueINS1H_23Sm100TmaWarpSpecializedILi1ELi1ELi32ELb0ELb0EEEJSH_NS5_IJNSW_ISF_SB_EES1M_EEESI_SJ_SI_SJ_NS1H_6fusion15FusionCallbacksIS1L_NS1O_17LinearCombinationISI_fSI_fLNS_15FloatRoundStyleE2EEESH_S1N_JEEENS4_5SM1004TMEM4LOAD26SM100_TMEM_LOAD_16dp32b32xES1F_NS15_INS16_ILi2ELi4ELi3EEES19_NSW_INS5_IJSC_SF_EEENS5_IJSF_SB_EEEEEEENS4_39AutoVectorizingCopyWithAssumedAlignmentILi128EEENS4_14SM90_TMA_STOREES22_S24_S24_EEEvvEEEEvNT_6ParamsE,"ax",@progbits
	.align	128
.text._ZN7cutlass13device_kernelINS_4gemm6kernel13GemmUniversalIN4cute5tupleIJiiiiEEENS1_10collective13CollectiveMmaINS1_35MainloopSm100TmaUmmaWarpSpecializedILi54ELi2ELi4ENS5_IJNS4_1CILi1EEENSA_ILi8EEESB_EEEEENS5_IJNSA_ILi64EEESF_NSA_ILi32EEEEEENS_12float_e4m3_tENS5_IJlSB_lEEESI_SJ_NS4_8TiledMMAINS4_8MMA_AtomIJNS4_10MMA_TraitsINS4_19SM100_MMA_F8F6F4_SSEJSI_SI_fSF_SF_NS4_17integral_constantINS4_4UMMA5MajorELSQ_0EEESR_NSO_INSP_7ScaleInELSS_0EEEST_EEEEEENS4_6LayoutINS5_IJSB_SB_SB_EEENS5_IJNSA_ILi0EEESY_SY_EEEEENS5_IJNS4_10UnderscoreES11_S11_EEEEENS4_23SM90_TMA_LOAD_MULTICASTENS4_14ComposedLayoutINS4_7SwizzleILi1ELi4ELi3EEENS4_18smem_ptr_flag_bitsILi8EEENSW_INS5_IJSC_SG_EEENS5_IJSG_SB_EEEEEEEvNS4_8identityENS4_13SM90_TMA_LOADES1D_vS1E_EENS_8epilogue10collective18CollectiveEpilogueINS1H_23Sm100TmaWarpSpecializedILi1ELi1ELi32ELb0ELb0EEEJSH_NS5_IJNSW_ISF_SB_EES1M_EEESI_SJ_SI_SJ_NS1H_6fusion15FusionCallbacksIS1L_NS1O_17LinearCombinationISI_fSI_fLNS_15FloatRoundStyleE2EEESH_S1N_JEEENS4_5SM1004TMEM4LOAD26SM100_TMEM_LOAD_16dp32b32xES1F_NS15_INS16_ILi2ELi4ELi3EEES19_NSW_INS5_IJSC_SF_EEENS5_IJSF_SB_EEEEEEENS4_39AutoVectorizingCopyWithAssumedAlignmentILi128EEENS4_14SM90_TMA_STOREES22_S24_S24_EEEvvEEEEvNT_6ParamsE:
        .type           _ZN7cutlass13device_kernelINS_4gemm6kernel13GemmUniversalIN4cute5tupleIJiiiiEEENS1_10collective13CollectiveMmaINS1_35MainloopSm100TmaUmmaWarpSpecializedILi54ELi2ELi4ENS5_IJNS4_1CILi1EEENSA_ILi8EEESB_EEEEENS5_IJNSA_ILi64EEESF_NSA_ILi32EEEEEENS_12float_e4m3_tENS5_IJlSB_lEEESI_SJ_NS4_8TiledMMAINS4_8MMA_AtomIJNS4_10MMA_TraitsINS4_19SM100_MMA_F8F6F4_SSEJSI_SI_fSF_SF_NS4_17integral_constantINS4_4UMMA5MajorELSQ_0EEESR_NSO_INSP_7ScaleInELSS_0EEEST_EEEEEENS4_6LayoutINS5_IJSB_SB_SB_EEENS5_IJNSA_ILi0EEESY_SY_EEEEENS5_IJNS4_10UnderscoreES11_S11_EEEEENS4_23SM90_TMA_LOAD_MULTICASTENS4_14ComposedLayoutINS4_7SwizzleILi1ELi4ELi3EEENS4_18smem_ptr_flag_bitsILi8EEENSW_INS5_IJSC_SG_EEENS5_IJSG_SB_EEEEEEEvNS4_8identityENS4_13SM90_TMA_LOADES1D_vS1E_EENS_8epilogue10collective18CollectiveEpilogueINS1H_23Sm100TmaWarpSpecializedILi1ELi1ELi32ELb0ELb0EEEJSH_NS5_IJNSW_ISF_SB_EES1M_EEESI_SJ_SI_SJ_NS1H_6fusion15FusionCallbacksIS1L_NS1O_17LinearCombinationISI_fSI_fLNS_15FloatRoundStyleE2EEESH_S1N_JEEENS4_5SM1004TMEM4LOAD26SM100_TMEM_LOAD_16dp32b32xES1F_NS15_INS16_ILi2ELi4ELi3EEES19_NSW_INS5_IJSC_SF_EEENS5_IJSF_SB_EEEEEEENS4_39AutoVectorizingCopyWithAssumedAlignmentILi128EEENS4_14SM90_TMA_STOREES22_S24_S24_EEEvvEEEEvNT_6ParamsE,@function
        .size           _ZN7cutlass13device_kernelINS_4gemm6kernel13GemmUniversalIN4cute5tupleIJiiiiEEENS1_10collective13CollectiveMmaINS1_35MainloopSm100TmaUmmaWarpSpecializedILi54ELi2ELi4ENS5_IJNS4_1CILi1EEENSA_ILi8EEESB_EEEEENS5_IJNSA_ILi64EEESF_NSA_ILi32EEEEEENS_12float_e4m3_tENS5_IJlSB_lEEESI_SJ_NS4_8TiledMMAINS4_8MMA_AtomIJNS4_10MMA_TraitsINS4_19SM100_MMA_F8F6F4_SSEJSI_SI_fSF_SF_NS4_17integral_constantINS4_4UMMA5MajorELSQ_0EEESR_NSO_INSP_7ScaleInELSS_0EEEST_EEEEEENS4_6LayoutINS5_IJSB_SB_SB_EEENS5_IJNSA_ILi0EEESY_SY_EEEEENS5_IJNS4_10UnderscoreES11_S11_EEEEENS4_23SM90_TMA_LOAD_MULTICASTENS4_14ComposedLayoutINS4_7SwizzleILi1ELi4ELi3EEENS4_18smem_ptr_flag_bitsILi8EEENSW_INS5_IJSC_SG_EEENS5_IJSG_SB_EEEEEEEvNS4_8identityENS4_13SM90_TMA_LOADES1D_vS1E_EENS_8epilogue10collective18CollectiveEpilogueINS1H_23Sm100TmaWarpSpecializedILi1ELi1ELi32ELb0ELb0EEEJSH_NS5_IJNSW_ISF_SB_EES1M_EEESI_SJ_SI_SJ_NS1H_6fusion15FusionCallbacksIS1L_NS1O_17LinearCombinationISI_fSI_fLNS_15FloatRoundStyleE2EEESH_S1N_JEEENS4_5SM1004TMEM4LOAD26SM100_TMEM_LOAD_16dp32b32xES1F_NS15_INS16_ILi2ELi4ELi3EEES19_NSW_INS5_IJSC_SF_EEENS5_IJSF_SB_EEEEEEENS4_39AutoVectorizingCopyWithAssumedAlignmentILi128EEENS4_14SM90_TMA_STOREES22_S24_S24_EEEvvEEEEvNT_6ParamsE,(.L_x_286 - _ZN7cutlass13device_kernelINS_4gemm6kernel13GemmUniversalIN4cute5tupleIJiiiiEEENS1_10collective13CollectiveMmaINS1_35MainloopSm100TmaUmmaWarpSpecializedILi54ELi2ELi4ENS5_IJNS4_1CILi1EEENSA_ILi8EEESB_EEEEENS5_IJNSA_ILi64EEESF_NSA_ILi32EEEEEENS_12float_e4m3_tENS5_IJlSB_lEEESI_SJ_NS4_8TiledMMAINS4_8MMA_AtomIJNS4_10MMA_TraitsINS4_19SM100_MMA_F8F6F4_SSEJSI_SI_fSF_SF_NS4_17integral_constantINS4_4UMMA5MajorELSQ_0EEESR_NSO_INSP_7ScaleInELSS_0EEEST_EEEEEENS4_6LayoutINS5_IJSB_SB_SB_EEENS5_IJNSA_ILi0EEESY_SY_EEEEENS5_IJNS4_10UnderscoreES11_S11_EEEEENS4_23SM90_TMA_LOAD_MULTICASTENS4_14ComposedLayoutINS4_7SwizzleILi1ELi4ELi3EEENS4_18smem_ptr_flag_bitsILi8EEENSW_INS5_IJSC_SG_EEENS5_IJSG_SB_EEEEEEEvNS4_8identityENS4_13SM90_TMA_LOADES1D_vS1E_EENS_8epilogue10collective18CollectiveEpilogueINS1H_23Sm100TmaWarpSpecializedILi1ELi1ELi32ELb0ELb0EEEJSH_NS5_IJNSW_ISF_SB_EES1M_EEESI_SJ_SI_SJ_NS1H_6fusion15FusionCallbacksIS1L_NS1O_17LinearCombinationISI_fSI_fLNS_15FloatRoundStyleE2EEESH_S1N_JEEENS4_5SM1004TMEM4LOAD26SM100_TMEM_LOAD_16dp32b32xES1F_NS15_INS16_ILi2ELi4ELi3EEES19_NSW_INS5_IJSC_SF_EEENS5_IJSF_SB_EEEEEEENS4_39AutoVectorizingCopyWithAssumedAlignmentILi128EEENS4_14SM90_TMA_STOREES22_S24_S24_EEEvvEEEEvNT_6ParamsE)
        .other          _ZN7cutlass13device_kernelINS_4gemm6kernel13GemmUniversalIN4cute5tupleIJiiiiEEENS1_10collective13CollectiveMmaINS1_35MainloopSm100TmaUmmaWarpSpecializedILi54ELi2ELi4ENS5_IJNS4_1CILi1EEENSA_ILi8EEESB_EEEEENS5_IJNSA_ILi64EEESF_NSA_ILi32EEEEEENS_12float_e4m3_tENS5_IJlSB_lEEESI_SJ_NS4_8TiledMMAINS4_8MMA_AtomIJNS4_10MMA_TraitsINS4_19SM100_MMA_F8F6F4_SSEJSI_SI_fSF_SF_NS4_17integral_constantINS4_4UMMA5MajorELSQ_0EEESR_NSO_INSP_7ScaleInELSS_0EEEST_EEEEEENS4_6LayoutINS5_IJSB_SB_SB_EEENS5_IJNSA_ILi0EEESY_SY_EEEEENS5_IJNS4_10UnderscoreES11_S11_EEEEENS4_23SM90_TMA_LOAD_MULTICASTENS4_14ComposedLayoutINS4_7SwizzleILi1ELi4ELi3EEENS4_18smem_ptr_flag_bitsILi8EEENSW_INS5_IJSC_SG_EEENS5_IJSG_SB_EEEEEEEvNS4_8identityENS4_13SM90_TMA_LOADES1D_vS1E_EENS_8epilogue10collective18CollectiveEpilogueINS1H_23Sm100TmaWarpSpecializedILi1ELi1ELi32ELb0ELb0EEEJSH_NS5_IJNSW_ISF_SB_EES1M_EEESI_SJ_SI_SJ_NS1H_6fusion15FusionCallbacksIS1L_NS1O_17LinearCombinationISI_fSI_fLNS_15FloatRoundStyleE2EEESH_S1N_JEEENS4_5SM1004TMEM4LOAD26SM100_TMEM_LOAD_16dp32b32xES1F_NS15_INS16_ILi2ELi4ELi3EEES19_NSW_INS5_IJSC_SF_EEENS5_IJSF_SB_EEEEEEENS4_39AutoVectorizingCopyWithAssumedAlignmentILi128EEENS4_14SM90_TMA_STOREES22_S24_S24_EEEvvEEEEvNT_6ParamsE,@"STO_CUDA_ENTRY STV_DEFAULT"
_ZN7cutlass13device_kernelINS_4gemm6kernel13GemmUniversalIN4cute5tupleIJiiiiEEENS1_10collective13CollectiveMmaINS1_35MainloopSm100TmaUmmaWarpSpecializedILi54ELi2ELi4ENS5_IJNS4_1CILi1EEENSA_ILi8EEESB_EEEEENS5_IJNSA_ILi64EEESF_NSA_ILi32EEEEEENS_12float_e4m3_tENS5_IJlSB_lEEESI_SJ_NS4_8TiledMMAINS4_8MMA_AtomIJNS4_10MMA_TraitsINS4_19SM100_MMA_F8F6F4_SSEJSI_SI_fSF_SF_NS4_17integral_constantINS4_4UMMA5MajorELSQ_0EEESR_NSO_INSP_7ScaleInELSS_0EEEST_EEEEEENS4_6LayoutINS5_IJSB_SB_SB_EEENS5_IJNSA_ILi0EEESY_SY_EEEEENS5_IJNS4_10UnderscoreES11_S11_EEEEENS4_23SM90_TMA_LOAD_MULTICASTENS4_14ComposedLayoutINS4_7SwizzleILi1ELi4ELi3EEENS4_18smem_ptr_flag_bitsILi8EEENSW_INS5_IJSC_SG_EEENS5_IJSG_SB_EEEEEEEvNS4_8identityENS4_13SM90_TMA_LOADES1D_vS1E_EENS_8epilogue10collective18CollectiveEpilogueINS1H_23Sm100TmaWarpSpecializedILi1ELi1ELi32ELb0ELb0EEEJSH_NS5_IJNSW_ISF_SB_EES1M_EEESI_SJ_SI_SJ_NS1H_6fusion15FusionCallbacksIS1L_NS1O_17LinearCombinationISI_fSI_fLNS_15FloatRoundStyleE2EEESH_S1N_JEEENS4_5SM1004TMEM4LOAD26SM100_TMEM_LOAD_16dp32b32xES1F_NS15_INS16_ILi2ELi4ELi3EEES19_NSW_INS5_IJSC_SF_EEENS5_IJSF_SB_EEEEEEENS4_39AutoVectorizingCopyWithAssumedAlignmentILi128EEENS4_14SM90_TMA_STOREES22_S24_S24_EEEvvEEEEvNT_6ParamsE:
[----:B------:R-:W1:Y:S01]  /*0000*/  LDC R1, c[0x0][0x37c] ;  /* 0x0000df00ff017b82 */ /* 0x000e620000000800 */
[----:B------:R-:W2:Y:S01]  /*0010*/  S2R R76, SR_TID.X ;  /* 0x00000000004c7919 */ /* 0x000ea20000002100 */
[----:B------:R-:W3:Y:S01]  /*0020*/  LDCU.64 UR8, c[0x0][0x890] ;  /* 0x00011200ff0877ac */ /* 0x000ee20008000a00 */
[----:B------:R-:W-:Y:S02]  /*0030*/  PRMT R79, RZ, 0x7610, R79 ;  /* 0x00007610ff4f7816 */ /* 0x000fe4000000004f */
[----:B------:R-:W-:Y:S01]  /*0040*/  ELECT P3, URZ, PT ;  /* 0x0000000000ff782f */ /* 0x000fe20003860000 */
[----:B---3--:R-:W-:-:S04]  /*0050*/  UISETP.NE.U32.AND UP0, UPT, UR8, URZ, UPT ;  /* 0x000000ff0800728c */ /* 0x008fc8000bf05070 */
[----:B------:R-:W-:Y:S01]  /*0060*/  UISETP.NE.AND.EX UP0, UPT, UR9, URZ, UPT, UP0 ;  /* 0x000000ff0900728c */ /* 0x000fe2000bf05300 */
[----:B--2---:R-:W-:-:S05]  /*0070*/  SHF.R.U32.HI R80, RZ, 0x5, R76 ;  /* 0x00000005ff507819 */ /* 0x004fca000001164c */
[----:B------:R-:W2:Y:S02]  /*0080*/  SHFL.IDX PT, R0, R80, RZ, 0x1f ;  /* 0x00001fff50007589 */ /* 0x000ea400000e0000 */
[----:B--2---:R-:W-:Y:S01]  /*0090*/  R2UR UR22, R0 ;  /* 0x00000000001672ca */ /* 0x004fe200000e0000 */
[----:B-1----:R-:W-:-:S14]  /*00a0*/  BRA.U UP0, `(.L_x_0) ;  /* 0x0000000100307547 */ /* 0x002fdc000b800000 */
[----:B------:R-:W1:Y:S02]  /*00b0*/  LDCU.64 UR4, c[0x0][0x888] ;  /* 0x00011100ff0477ac */ /* 0x000e640008000a00 */
[----:B-1----:R-:W-:-:S04]  /*00c0*/  UISETP.NE.U32.AND UP0, UPT, UR4, URZ, UPT ;  /* 0x000000ff0400728c */ /* 0x002fc8000bf05070 */
[----:B------:R-:W-:-:S09]  /*00d0*/  UISETP.NE.AND.EX UP0, UPT, UR5, URZ, UPT, UP0 ;  /* 0x000000ff0500728c */ /* 0x000fd2000bf05300 */
[----:B------:R-:W-:Y:S05]  /*00e0*/  BRA.U !UP0, `(.L_x_1) ;  /* 0x0000000108147547 */ /* 0x000fea000b800000 */
[----:B------:R-:W1:Y:S01]  /*00f0*/  LDC.64 R2, c[0x0][0x888] ;  /* 0x00022200ff027b82 */ /* 0x000e620000000a00 */
[----:B------:R-:W1:Y:S02]  /*0100*/  LDCU.64 UR4, c[0x0][0x358] ;  /* 0x00006b00ff0477ac */ /* 0x000e640008000a00 */
[----:B-1----:R1:W5:Y:S01]  /*0110*/  LDG.E R39, desc[UR4][R2.64] ;  /* 0x0000000402277981 */ /* 0x002362000c1e1900 */
[----:B------:R-:W-:Y:S01]  /*0120*/  HFMA2 R79, -RZ, RZ, 0, 5.9604644775390625e-08 ;  /* 0x00000001ff4f7431 */ /* 0x000fe200000001ff */
[----:B------:R-:W-:Y:S05]  /*0130*/  BRA `(.L_x_0) ;  /* 0x00000000000c7947 */ /* 0x000fea0003800000 */
.L_x_1:
[----:B------:R-:W1:Y:S01]  /*0140*/  LDCU UR4, c[0x0][0x880] ;  /* 0x00011000ff0477ac */ /* 0x000e620008000800 */
[----:B------:R-:W-:Y:S01]  /*0150*/  HFMA2 R79, -RZ, RZ, 0, 5.9604644775390625e-08 ;  /* 0x00000001ff4f7431 */ /* 0x000fe200000001ff */
[----:B-1----:R-:W-:-:S07]  /*0160*/  MOV R39, UR4 ;  /* 0x0000000400277c02 */ /* 0x002fce0008000f00 */
.L_x_0:
[----:B------:R-:W2:Y:S02]  /*0170*/  LDCU.64 UR4, c[0x0][0x8b0] ;  /* 0x00011600ff0477ac */ /* 0x000ea40008000a00 */
[----:B--2---:R-:W-:-:S04]  /*0180*/  UISETP.NE.U32.AND UP0, UPT, UR4, URZ, UPT ;  /* 0x000000ff0400728c */ /* 0x004fc8000bf05070 */
[----:B------:R-:W-:-:S09]  /*0190*/  UISETP.NE.AND.EX UP0, UPT, UR5, URZ, UPT, UP0 ;  /* 0x000000ff0500728c */ /* 0x000fd2000bf05300 */
[----:B------:R-:W-:Y:S05]  /*01a0*/  BRA.U UP0, `(.L_x_2) ;  /* 0x0000000100287547 */ /* 0x000fea000b800000 */
[----:B------:R-:W2:Y:S02]  /*01b0*/  LDCU.64 UR4, c[0x0][0x8a8] ;  /* 0x00011500ff0477ac */ /* 0x000ea40008000a00 */
[----:B--2---:R-:W-:-:S04]  /*01c0*/  UISETP.NE.U32.AND UP0, UPT, UR4, URZ, UPT ;  /* 0x000000ff0400728c */ /* 0x004fc8000bf05070 */
[----:B------:R-:W-:-:S09]  /*01d0*/  UISETP.NE.AND.EX UP0, UPT, UR5, URZ, UPT, UP0 ;  /* 0x000000ff0500728c */ /* 0x000fd2000bf05300 */
[----:B------:R-:W-:Y:S05]  /*01e0*/  BRA.U !UP0, `(.L_x_3) ;  /* 0x0000000108107547 */ /* 0x000fea000b800000 */
[----:B-1----:R-:W1:Y:S01]  /*01f0*/  LDC.64 R2, c[0x0][0x8a8] ;  /* 0x00022a00ff027b82 */ /* 0x002e620000000a00 */
[----:B------:R-:W1:Y:S02]  /*0200*/  LDCU.64 UR4, c[0x0][0x358] ;  /* 0x00006b00ff0477ac */ /* 0x000e640008000a00 */
[----:B-1----:R2:W5:Y:S01]  /*0210*/  LDG.E R38, desc[UR4][R2.64] ;  /* 0x0000000402267981 */ /* 0x002562000c1e1900 */
[----:B------:R-:W-:Y:S05]  /*0220*/  BRA `(.L_x_2) ;  /* 0x0000000000087947 */ /* 0x000fea0003800000 */
.L_x_3:
[----:B------:R-:W2:Y:S02]  /*0230*/  LDCU UR4, c[0x0][0x8a0] ;  /* 0x00011400ff0477ac */ /* 0x000ea40008000800 */
[----:B--2---:R-:W-:Y:S02]  /*0240*/  MOV R38, UR4 ;  /* 0x0000000400267c02 */ /* 0x004fe40008000f00 */
.L_x_2:
[----:B------:R-:W-:Y:S01]  /*0250*/  IMAD.U32 R0, RZ, RZ, UR22 ;  /* 0x00000016ff007e24 */ /* 0x000fe2000f8e00ff */
[----:B------:R-:W-:Y:S04]  /*0260*/  BSSY.RECONVERGENT B0, `(.L_x_4) ;  /* 0x000000c000007945 */ /* 0x000fe80003800200 */
[C---:B------:R-:W-:Y:S02]  /*0270*/  ISETP.NE.OR P1, PT, R0.reuse, 0x1, !P3 ;  /* 0x000000010000780c */ /* 0x040fe40005f25670 */
[----:B------:R-:W-:-:S11]  /*0280*/  ISETP.NE.OR P0, PT, R0, 0x3, !P3 ;  /* 0x000000030000780c */ /* 0x000fd60005f05670 */
[----:B------:R-:W-:Y:S05]  /*0290*/  @P1 BRA `(.L_x_5) ;  /* 0x0000000000201947 */ /* 0x000fea0003800000 */
[----:B------:R-:W3:Y:S02]  /*02a0*/  LDCU.64 UR4, c[0x0][0x348] ;  /* 0x00006900ff0477ac */ /* 0x000ee40008000a00 */
[----:B---3--:R-:W-:Y:S02]  /*02b0*/  UIADD3 UR6, UP1, UPT, UR4, 0x80, URZ ;  /* 0x0000008004067890 */ /* 0x008fe4000ff3e0ff */
[----:B------:R-:W-:Y:S02]  /*02c0*/  UIADD3 UR4, UP0, UPT, UR4, 0x180, URZ ;  /* 0x0000018004047890 */ /* 0x000fe4000ff1e0ff */
[----:B------:R-:W-:Y:S02]  /*02d0*/  UIADD3.X UR7, UPT, UPT, URZ, UR5, URZ, UP1, !UPT ;  /* 0x00000005ff077290 */ /* 0x000fe40008ffe4ff */
[----:B------:R-:W-:-:S07]  /*02e0*/  UIADD3.X UR5, UPT, UPT, URZ, UR5, URZ, UP0, !UPT ;  /* 0x00000005ff057290 */ /* 0x000fce00087fe4ff */
[----:B------:R3:W-:Y:S02]  /*02f0*/  UTMACCTL.PF [UR6] ;  /* 0x00000000060079b9 */ /* 0x0007e40008040000 */
[----:B------:R3:W-:Y:S02]  /*0300*/  UTMACCTL.PF [UR4] ;  /* 0x00000000040079b9 */ /* 0x0007e40008040000 */
[----:B---3--:R-:W-:Y:S01]  /*0310*/  NOP ;  /* 0x0000000000007918 */ /* 0x008fe20000000000 */
.L_x_5:
[----:B------:R-:W-:Y:S05]  /*0320*/  BSYNC.RECONVERGENT B0 ;  /* 0x0000000000007941 */ /* 0x000fea0003800200 */
.L_x_4:
[----:B------:R-:W-:Y:S04]  /*0330*/  BSSY.RECONVERGENT B0, `(.L_x_6) ;  /* 0x000000a000007945 */ /* 0x000fe80003800200 */
        /* <DEDUP_REMOVED lines=9> */
.L_x_7:
[----:B------:R-:W-:Y:S05]  /*03d0*/  BSYNC.RECONVERGENT B0 ;  /* 0x0000000000007941 */ /* 0x000fea0003800200 */
.L_x_6:
[----:B------:R-:W3:Y:S01]  /*03e0*/  LDCU.64 UR4, c[0x0][0x888] ;  /* 0x00011100ff0477ac */ /* 0x000ee20008000a00 */
[----:B------:R-:W-:Y:S02]  /*03f0*/  UISETP.EQ.U32.AND UP1, UPT, UR8, URZ, UPT ;  /* 0x000000ff0800728c */ /* 0x000fe4000bf22070 */
[----:B------:R-:W-:Y:S02]  /*0400*/  UPLOP3.LUT UP3, UPT, UPT, UPT, UPT, 0x80, 0x8 ;  /* 0x000000000008789c */ /* 0x000fe40003f6f070 */
[----:B---3--:R-:W-:-:S04]  /*0410*/  UISETP.NE.U32.AND UP0, UPT, UR4, URZ, UPT ;  /* 0x000000ff0400728c */ /* 0x008fc8000bf05070 */
[----:B------:R-:W-:-:S04]  /*0420*/  UISETP.NE.AND.EX UP0, UPT, UR5, URZ, UPT, UP0 ;  /* 0x000000ff0500728c */ /* 0x000fc8000bf05300 */
[----:B------:R-:W-:-:S04]  /*0430*/  UISETP.EQ.OR.EX UP2, UPT, UR9, URZ, !UP0, UP1 ;  /* 0x000000ff0900728c */ /* 0x000fc8000c742710 */
[----:B------:R-:W-:-:S05]  /*0440*/  UP2UR UR61, UPR, URZ, 0x4 ;  /* 0x00000004ff3d7883 */ /* 0x000fca0008000000 */
[----:B------:R-:W-:Y:S07]  /*0450*/  BRA.U !UP2, `(.L_x_8) ;  /* 0x000000010a207547 */ /* 0x000fee000b800000 */
[----:B------:R-:W-:Y:S01]  /*0460*/  UISETP.NE.U32.AND UP1, UPT, UR8, URZ, UPT ;  /* 0x000000ff0800728c */ /* 0x000fe2000bf25070 */
[----:B-----5:R-:W-:Y:S01]  /*0470*/  FSETP.NEU.AND P0, PT, R39, RZ, PT ;  /* 0x000000ff2700720b */ /* 0x020fe20003f0d000 */
[----:B------:R-:W-:Y:S02]  /*0480*/  USEL UR4, URZ, 0xffffffff, UP0 ;  /* 0xffffffffff047887 */ /* 0x000fe40008000000 */
[----:B------:R-:W-:-:S10]  /*0490*/  UISETP.NE.AND.EX UP1, UPT, UR9, URZ, UPT, UP1 ;  /* 0x000000ff0900728c */ /* 0x000fd4000bf25310 */
[----:B------:R-:W-:Y:S01]  /*04a0*/  VOTEU.ANY UP0, P0 ;  /* 0x0000000000ff7886 */ /* 0x000fe20000000100 */
[----:B------:R-:W-:-:S04]  /*04b0*/  @!UP1 USEL UR4, URZ, 0xffffffff, UP0 ;  /* 0xffffffffff049887 */ /* 0x000fc80008000000 */
[----:B------:R-:W-:-:S04]  /*04c0*/  ULOP3.LUT UR4, UR4, 0x1, URZ, 0xc0, !UPT ;  /* 0x0000000104047892 */ /* 0x000fc8000f8ec0ff */
[----:B------:R-:W-:-:S11]  /*04d0*/  UISETP.NE.U32.AND UP3, UPT, UR4, 0x1, UPT ;  /* 0x000000010400788c */ /* 0x000fd6000bf65070 */
.L_x_8:
[----:B-12---:R-:W1:Y:S01]  /*04e0*/  SHFL.IDX PT, R2, R80, RZ, 0x1f ;  /* 0x00001fff50027589 */ /* 0x006e6200000e0000 */
[----:B------:R-:W-:-:S04]  /*04f0*/  UISETP.NE.AND UP0, UPT, UR22, 0x2, UPT ;  /* 0x000000021600788c */ /* 0x000fc8000bf05270 */
[----:B------:R-:W-:Y:S01]  /*0500*/  USEL UR34, URZ, 0x1, UP0 ;  /* 0x00000001ff227887 */ /* 0x000fe20008000000 */
[----:B-1----:R-:W-:-:S13]  /*0510*/  ISETP.NE.AND P0, PT, R2, RZ, PT ;  /* 0x000000ff0200720c */ /* 0x002fda0003f05270 */
[----:B------:R-:W-:Y:S05]  /*0520*/  @P0 BRA `(.L_x_9) ;  /* 0x0000000400f40947 */ /* 0x000fea0003800000 */
[----:B------:R-:W-:Y:S01]  /*0530*/  ELECT P0, URZ, PT ;  /* 0x0000000000ff782f */ /* 0x000fe20003800000 */
[----:B------:R-:W-:-:S12]  /*0540*/  BSSY.RECONVERGENT B0, `(.L_x_9) ;  /* 0x000007b000007945 */ /* 0x000fd80003800200 */
[----:B------:R-:W-:Y:S05]  /*0550*/  @!P0 BRA `(.L_x_10) ;  /* 0x0000000400e48947 */ /* 0x000fea0003800000 */
[----:B------:R-:W1:Y:S01]  /*0560*/  S2UR UR4, SR_CgaCtaId ;  /* 0x00000000000479c3 */ /* 0x000e620000008800 */
[----:B------:R-:W-:Y:S01]  /*0570*/  UMOV UR5, 0x400 ;  /* 0x0000040000057882 */ /* 0x000fe20000000000 */
[----:B------:R-:W-:Y:S01]  /*0580*/  UMOV UR8, 0x1 ;  /* 0x0000000100087882 */ /* 0x000fe20000000000 */
[----:B------:R-:W-:Y:S01]  /*0590*/  UMOV UR6, 0x8 ;  /* 0x0000000800067882 */ /* 0x000fe20000000000 */
[----:B------:R-:W-:-:S04]  /*05a0*/  UIADD3 UR8, UPT, UPT, -UR8, 0x100000, URZ ;  /* 0x0010000008087890 */ /* 0x000fc8000fffe1ff */
[----:B------:R-:W-:Y:S02]  /*05b0*/  USHF.L.U32 UR9, UR8, 0xb, URZ ;  /* 0x0000000b08097899 */ /* 0x000fe400080006ff */
[----:B------:R-:W-:Y:S02]  /*05c0*/  USHF.L.U32 UR8, UR8, 0x1, URZ ;  /* 0x0000000108087899 */ /* 0x000fe400080006ff */
[----:B------:R-:W-:-:S04]  /*05d0*/  UIADD3 UR6, UPT, UPT, -UR6, 0x100000, URZ ;  /* 0x0010000006067890 */ /* 0x000fc8000fffe1ff */
[----:B------:R-:W-:Y:S02]  /*05e0*/  USHF.L.U32 UR7, UR6, 0xb, URZ ;  /* 0x0000000b06077899 */ /* 0x000fe400080006ff */
[----:B------:R-:W-:Y:S02]  /*05f0*/  USHF.L.U32 UR6, UR6, 0x1, URZ ;  /* 0x0000000106067899 */ /* 0x000fe400080006ff */
[----:B-1----:R-:W-:Y:S01]  /*0600*/  ULEA UR4, UR4, UR5, 0x18 ;  /* 0x0000000504047291 */ /* 0x002fe2000f8ec0ff */
[----:B------:R-:W1:Y:S11]  /*0610*/  FENCE.VIEW.ASYNC.S ;  /* 0x00000000000073c6 */ /* 0x000e760000000000 */
[----:B-1----:R1:W2:Y:S01]  /*0620*/  SYNCS.EXCH.64 URZ, [UR4], UR8 ;  /* 0x0000000804ff75b2 */ /* 0x0022a20008000100 */
[----:B------:R1:W3:Y:S01]  /*0630*/  SYNCS.EXCH.64 URZ, [UR4+0x1b0], UR6 ;  /* 0x0001b00604ff75b2 */ /* 0x0002e20008000100 */
[----:B------:R1:W4:Y:S01]  /*0640*/  SYNCS.EXCH.64 URZ, [UR4+0x8], UR8 ;  /* 0x0000080804ff75b2 */ /* 0x0003220008000100 */
[----:B------:R1:W1:Y:S01]  /*0650*/  SYNCS.EXCH.64 URZ, [UR4+0x1b8], UR6 ;  /* 0x0001b80604ff75b2 */ /* 0x0002620008000100 */
        /* <DEDUP_REMOVED lines=104> */
[----:B--234-:R-:W-:Y:S01]  /*0ce0*/  NOP ;  /* 0x0000000000007918 */ /* 0x01cfe20000000000 */
.L_x_10:
[----:B-1----:R-:W-:Y:S05]  /*0cf0*/  BSYNC.RECONVERGENT B0 ;  /* 0x0000000000007941 */ /* 0x002fea0003800200 */
.L_x_9:
[----:B------:R-:W1:Y:S01]  /*0d00*/  SHFL.IDX PT, R2, R80, RZ, 0x1f ;  /* 0x00001fff50027589 */ /* 0x000e6200000e0000 */
[----:B------:R-:W-:Y:S01]  /*0d10*/  NOP ;  /* 0x0000000000007918 */ /* 0x000fe20000000000 */
[----:B-1----:R-:W-:-:S13]  /*0d20*/  ISETP.NE.AND P0, PT, R2, 0x1, PT ;  /* 0x000000010200780c */ /* 0x002fda0003f05270 */
[----:B------:R-:W-:Y:S05]  /*0d30*/  @P0 BRA `(.L_x_11) ;  /* 0x0000000000400947 */ /* 0x000fea0003800000 */
        /* <DEDUP_REMOVED lines=9> */
[----:B------:R-:W-:Y:S01]  /*0dd0*/  USHF.L.U32 UR6, UR6, 0x1, URZ ;  /* 0x0000000106067899 */ /* 0x000fe200080006ff */
[----:B------:R-:W-:Y:S01]  /*0de0*/  ELECT P0, URZ, PT ;  /* 0x0000000000ff782f */ /* 0x000fe20003800000 */
[----:B-1----:R-:W-:Y:S01]  /*0df0*/  ULEA UR4, UR4, UR5, 0x18 ;  /* 0x0000000504047291 */ /* 0x002fe2000f8ec0ff */
[----:B------:R-:W1:Y:S11]  /*0e00*/  FENCE.VIEW.ASYNC.S ;  /* 0x00000000000073c6 */ /* 0x000e760000000000 */
[----:B-1----:R1:W2:Y:S01]  /*0e10*/  SYNCS.EXCH.64 URZ, [UR4+0x360], UR8 ;  /* 0x0003600804ff75b2 */ /* 0x0022a20008000100 */
[----:B------:R1:W3:Y:S01]  /*0e20*/  SYNCS.EXCH.64 URZ, [UR4+0x368], UR6 ;  /* 0x0003680604ff75b2 */ /* 0x0002e20008000100 */
[----:B------:R-:W-:Y:S01]  /*0e30*/  NOP ;  /* 0x0000000000007918 */ /* 0x000fe20000000000 */
.L_x_11:
[----:B------:R-:W4:Y:S01]  /*0e40*/  SHFL.IDX PT, R2, R80, RZ, 0x1f ;  /* 0x00001fff50027589 */ /* 0x000f2200000e0000 */
[----:B------:R-:W-:Y:S01]  /*0e50*/  NOP ;  /* 0x0000000000007918 */ /* 0x000fe20000000000 */
[----:B----4-:R-:W-:-:S13]  /*0e60*/  ISETP.NE.AND P0, PT, R2, 0x3, PT ;  /* 0x000000030200780c */ /* 0x010fda0003f05270 */
[----:B------:R-:W-:Y:S05]  /*0e70*/  @P0 BRA `(.L_x_12) ;  /* 0x0000000000300947 */ /* 0x000fea0003800000 */
[----:B-1----:R-:W1:Y:S01]  /*0e80*/  S2UR UR6, SR_CgaCtaId ;  /* 0x00000000000679c3 */ /* 0x002e620000008800 */
[----:B------:R-:W-:Y:S01]  /*0e90*/  UMOV UR4, 0x400 ;  /* 0x0000040000047882 */ /* 0x000fe20000000000 */
[----:B------:R-:W-:Y:S01]  /*0ea0*/  UMOV UR5, 0x20 ;  /* 0x0000002000057882 */ /* 0x000fe20000000000 */
[----:B------:R-:W-:Y:S01]  /*0eb0*/  ELECT P0, URZ, PT ;  /* 0x0000000000ff782f */ /* 0x000fe20003800000 */
[----:B-1----:R-:W-:Y:S02]  /*0ec0*/  ULEA UR6, UR6, UR4, 0x18 ;  /* 0x0000000406067291 */ /* 0x002fe4000f8ec0ff */
[----:B------:R-:W-:-:S04]  /*0ed0*/  UIADD3 UR4, UPT, UPT, -UR5, 0x100000, URZ ;  /* 0x0010000005047890 */ /* 0x000fc8000fffe1ff */
[----:B------:R-:W-:Y:S02]  /*0ee0*/  USHF.L.U32 UR5, UR4, 0xb, URZ ;  /* 0x0000000b04057899 */ /* 0x000fe400080006ff */
[----:B------:R-:W-:Y:S01]  /*0ef0*/  USHF.L.U32 UR4, UR4, 0x1, URZ ;  /* 0x0000000104047899 */ /* 0x000fe200080006ff */
[----:B------:R-:W1:Y:S11]  /*0f00*/  FENCE.VIEW.ASYNC.S ;  /* 0x00000000000073c6 */ /* 0x000e760000000000 */
[----:B-1----:R4:W1:Y:S01]  /*0f10*/  SYNCS.EXCH.64 URZ, [UR6+0x370], UR4 ;  /* 0x0003700406ff75b2 */ /* 0x0028620008000100 */
[----:B------:R4:W1:Y:S02]  /*0f20*/  SYNCS.EXCH.64 URZ, [UR6+0x378], UR4 ;  /* 0x0003780406ff75b2 */ /* 0x0008640008000100 */
[----:B----4-:R-:W-:Y:S01]  /*0f30*/  NOP ;  /* 0x0000000000007918 */ /* 0x010fe20000000000 */
.L_x_12:
[----:B------:R-:W4:Y:S01]  /*0f40*/  SHFL.IDX PT, R2, R80, RZ, 0x1f ;  /* 0x00001fff50027589 */ /* 0x000f2200000e0000 */
[----:B------:R-:W-:Y:S01]  /*0f50*/  NOP ;  /* 0x0000000000007918 */ /* 0x000fe20000000000 */
[----:B----4-:R-:W-:-:S13]  /*0f60*/  ISETP.NE.AND P0, PT, R2, 0x4, PT ;  /* 0x000000040200780c */ /* 0x010fda0003f05270 */
[----:B------:R-:W-:Y:S05]  /*0f70*/  @P0 BRA `(.L_x_13) ;  /* 0x00000000004c0947 */ /* 0x000fea0003800000 */
[----:B-1----:R-:W1:Y:S01]  /*0f80*/  S2UR UR6, SR_CgaCtaId ;  /* 0x00000000000679c3 */ /* 0x002e620000008800 */
[----:B------:R-:W-:Y:S01]  /*0f90*/  UMOV UR4, 0x720 ;  /* 0x0000072000047882 */ /* 0x000fe20000000000 */
[----:B------:R-:W-:Y:S01]  /*0fa0*/  UMOV UR5, 0x400 ;  /* 0x0000040000057882 */ /* 0x000fe20000000000 */
[----:B------:R-:W-:Y:S01]  /*0fb0*/  USEL UR4, UR4, 0x620, UP3 ;  /* 0x0000062004047887 */ /* 0x000fe20009800000 */
[----:B------:R-:W-:Y:S01]  /*0fc0*/  UMOV UR8, 0x1 ;  /* 0x0000000100087882 */ /* 0x000fe20000000000 */
[----:B------:R-:W-:Y:S01]  /*0fd0*/  ELECT P0, URZ, PT ;  /* 0x0000000000ff782f */ /* 0x000fe20003800000 */
[----:B------:R-:W-:-:S04]  /*0fe0*/  UIADD3 UR8, UPT, UPT, -UR8, 0x100000, URZ ;  /* 0x0010000008087890 */ /* 0x000fc8000fffe1ff */
[----:B------:R-:W-:Y:S02]  /*0ff0*/  USHF.L.U32 UR9, UR8, 0xb, URZ ;  /* 0x0000000b08097899 */ /* 0x000fe400080006ff */
[----:B------:R-:W-:Y:S02]  /*1000*/  USHF.L.U32 UR8, UR8, 0x1, URZ ;  /* 0x0000000108087899 */ /* 0x000fe400080006ff */
[----:B-1----:R-:W-:Y:S02]  /*1010*/  ULEA UR6, UR6, UR5, 0x18 ;  /* 0x0000000506067291 */ /* 0x002fe4000f8ec0ff */
[----:B------:R-:W-:-:S04]  /*1020*/  UIADD3 UR4, UPT, UPT, -UR4, 0x100000, URZ ;  /* 0x0010000004047890 */ /* 0x000fc8000fffe1ff */
[----:B------:R-:W-:Y:S02]  /*1030*/  USHF.L.U32 UR5, UR4, 0xb, URZ ;  /* 0x0000000b04057899 */ /* 0x000fe400080006ff */
[----:B------:R-:W-:Y:S01]  /*1040*/  USHF.L.U32 UR4, UR4, 0x1, URZ ;  /* 0x0000000104047899 */ /* 0x000fe200080006ff */
[----:B------:R-:W1:Y:S03]  /*1050*/  FENCE.VIEW.ASYNC.S ;  /* 0x00000000000073c6 */ /* 0x000e660000000000 */
[----:B-1----:R4:W1:Y:S08]  /*1060*/  SYNCS.EXCH.64 URZ, [UR6+0x380], UR8 ;  /* 0x0003800806ff75b2 */ /* 0x0028700008000100 */
[----:B------:R4:W1:Y:S01]  /*1070*/  SYNCS.EXCH.64 URZ, [UR6+0x390], UR4 ;  /* 0x0003900406ff75b2 */ /* 0x0008620008000100 */
[----:B------:R4:W1:Y:S01]  /*1080*/  SYNCS.EXCH.64 URZ, [UR6+0x388], UR8 ;  /* 0x0003880806ff75b2 */ /* 0x0008620008000100 */
[----:B------:R4:W1:Y:S02]  /*1090*/  SYNCS.EXCH.64 URZ, [UR6+0x398], UR4 ;  /* 0x0003980406ff75b2 */ /* 0x0008640008000100 */
[----:B----4-:R-:W-:Y:S01]  /*10a0*/  NOP ;  /* 0x0000000000007918 */ /* 0x010fe20000000000 */
.L_x_13:
[----:B------:R-:W4:Y:S01]  /*10b0*/  SHFL.IDX PT, R2, R80, RZ, 0x1f ;  /* 0x00001fff50027589 */ /* 0x000f2200000e0000 */
[----:B------:R-:W-:Y:S01]  /*10c0*/  NOP ;  /* 0x0000000000007918 */ /* 0x000fe20000000000 */
[----:B----4-:R-:W-:-:S13]  /*10d0*/  ISETP.NE.AND P0, PT, R2, 0x5, PT ;  /* 0x000000050200780c */ /* 0x010fda0003f05270 */
[----:B------:R-:W-:Y:S05]  /*10e0*/  @P0 BRA `(.L_x_14) ;  /* 0x0000000000580947 */ /* 0x000fea0003800000 */
[----:B-1----:R-:W1:Y:S01]  /*10f0*/  S2UR UR4, SR_CgaCtaId ;  /* 0x00000000000479c3 */ /* 0x002e620000008800 */
        /* <DEDUP_REMOVED lines=12> */
[----:B-1----:R4:W1:Y:S01]  /*11c0*/  SYNCS.EXCH.64 URZ, [UR4+0x3a0], UR8 ;  /* 0x0003a00804ff75b2 */ /* 0x0028620008000100 */
[----:B------:R4:W1:Y:S01]  /*11d0*/  SYNCS.EXCH.64 URZ, [UR4+0x3c0], UR6 ;  /* 0x0003c00604ff75b2 */ /* 0x0008620008000100 */
[----:B------:R4:W1:Y:S01]  /*11e0*/  SYNCS.EXCH.64 URZ, [UR4+0x3a8], UR8 ;  /* 0x0003a80804ff75b2 */ /* 0x0008620008000100 */
[----:B------:R4:W1:Y:S01]  /*11f0*/  SYNCS.EXCH.64 URZ, [UR4+0x3c8], UR6 ;  /* 0x0003c80604ff75b2 */ /* 0x0008620008000100 */
[----:B------:R4:W1:Y:S01]  /*1200*/  SYNCS.EXCH.64 URZ, [UR4+0x3b0], UR8 ;  /* 0x0003b00804ff75b2 */ /* 0x0008620008000100 */
[----:B------:R4:W1:Y:S01]  /*1210*/  SYNCS.EXCH.64 URZ, [UR4+0x3d0], UR6 ;  /* 0x0003d00604ff75b2 */ /* 0x0008620008000100 */
[----:B------:R4:W1:Y:S01]  /*1220*/  SYNCS.EXCH.64 URZ, [UR4+0x3b8], UR8 ;  /* 0x0003b80804ff75b2 */ /* 0x0008620008000100 */
[----:B------:R4:W1:Y:S02]  /*1230*/  SYNCS.EXCH.64 URZ, [UR4+0x3d8], UR6 ;  /* 0x0003d80604ff75b2 */ /* 0x0008640008000100 */
[----:B----4-:R-:W-:Y:S01]  /*1240*/  NOP ;  /* 0x0000000000007918 */ /* 0x010fe20000000000 */
.L_x_14:
[----:B------:R-:W4:Y:S01]  /*1250*/  SHFL.IDX PT, R2, R80, RZ, 0x1f ;  /* 0x00001fff50027589 */ /* 0x000f2200000e0000 */
[----:B------:R-:W1:Y:S01]  /*1260*/  S2UR UR48, SR_CgaCtaId ;  /* 0x00000000003079c3 */ /* 0x000e620000008800 */
[----:B------:R-:W-:Y:S01]  /*1270*/  NOP ;  /* 0x0000000000007918 */ /* 0x000fe20000000000 */
[----:B----4-:R-:W-:-:S13]  /*1280*/  ISETP.NE.AND P0, PT, R2, 0x3, PT ;  /* 0x000000030200780c */ /* 0x010fda0003f05270 */
[----:B-1----:R-:W-:Y:S05]  /*1290*/  @P0 BRA `(.L_x_15) ;  /* 0x0000000000340947 */ /* 0x002fea0003800000 */
[----:B------:R-:W-:Y:S01]  /*12a0*/  UMOV UR4, 0x400 ;  /* 0x0000040000047882 */ /* 0x000fe20000000000 */
[----:B------:R-:W-:Y:S01]  /*12b0*/  UMOV UR6, 0x20 ;  /* 0x0000002000067882 */ /* 0x000fe20000000000 */
[----:B------:R-:W-:Y:S02]  /*12c0*/  ULEA UR4, UR48, UR4, 0x18 ;  /* 0x0000000430047291 */ /* 0x000fe4000f8ec0ff */
[----:B------:R-:W-:-:S04]  /*12d0*/  UIADD3 UR6, UPT, UPT, -UR6, 0x100000, URZ ;  /* 0x0010000006067890 */ /* 0x000fc8000fffe1ff */
[----:B------:R-:W-:Y:S02]  /*12e0*/  USHF.L.U32 UR7, UR6, 0xb, URZ ;  /* 0x0000000b06077899 */ /* 0x000fe400080006ff */
[----:B------:R-:W-:Y:S01]  /*12f0*/  USHF.L.U32 UR6, UR6, 0x1, URZ ;  /* 0x0000000106067899 */ /* 0x000fe200080006ff */
[----:B------:R-:W-:Y:S01]  /*1300*/  ELECT P0, URZ, PT ;  /* 0x0000000000ff782f */ /* 0x000fe20003800000 */
[----:B------:R-:W1:Y:S10]  /*1310*/  FENCE.VIEW.ASYNC.S ;  /* 0x00000000000073c6 */ /* 0x000e740000000000 */
[----:B-1----:R1:W4:Y:S01]  /*1320*/  SYNCS.EXCH.64 URZ, [UR4+0x3e0], UR6 ;  /* 0x0003e00604ff75b2 */ /* 0x0023220008000100 */
[----:B------:R1:W1:Y:S01]  /*1330*/  SYNCS.EXCH.64 URZ, [UR4+0x3f0], UR6 ;  /* 0x0003f00604ff75b2 */ /* 0x0002620008000100 */
[----:B------:R1:W1:Y:S01]  /*1340*/  SYNCS.EXCH.64 URZ, [UR4+0x3e8], UR6 ;  /* 0x0003e80604ff75b2 */ /* 0x0002620008000100 */
[----:B------:R1:W1:Y:S01]  /*1350*/  SYNCS.EXCH.64 URZ, [UR4+0x3f8], UR6 ;  /* 0x0003f80604ff75b2 */ /* 0x0002620008000100 */
[----:B------:R-:W-:Y:S01]  /*1360*/  NOP ;  /* 0x0000000000007918 */ /* 0x000fe20000000000 */
.L_x_15:
[----:B-1----:R-:W1:Y:S01]  /*1370*/  LDCU UR4, c[0x0][0x36c] ;  /* 0x00006d80ff0477ac */ /* 0x002e620008000800 */
[----:B------:R-:W-:Y:S01]  /*1380*/  ISETP.NE.OR P3, PT, R0, 0x2, !P3 ;  /* 0x000000020000780c */ /* 0x000fe20005f65670 */
[----:B------:R-:W-:Y:S01]  /*1390*/  NOP ;  /* 0x0000000000007918 */ /* 0x000fe20000000000 */
[----:B------:R-:W-:Y:S01]  /*13a0*/  LOP3.LUT R0, R76, 0x1f, RZ, 0xc0, !PT ;  /* 0x0000001f4c007812 */ /* 0x000fe200078ec0ff */
[----:B------:R-:W-:Y:S02]  /*13b0*/  UISETP.NE.AND UP4, UPT, UR22, URZ, UPT ;  /* 0x000000ff1600728c */ /* 0x000fe4000bf85270 */
[----:B-1----:R-:W-:-:S09]  /*13c0*/  UISETP.EQ.U32.AND UP5, UPT, UR4, 0x1, UPT ;  /* 0x000000010400788c */ /* 0x002fd2000bfa2070 */
[----:B------:R-:W-:Y:S05]  /*13d0*/  BRA.U !UP5, `(.L_x_16) ;  /* 0x000000010d087547 */ /* 0x000fea000b800000 */
[----:B--234-:R-:W-:Y:S01]  /*13e0*/  UCGABAR_ARV ;  /* 0x00000000000079c7 */ /* 0x01cfe20008000000 */
[----:B------:R-:W-:Y:S05]  /*13f0*/  BRA `(.L_x_17) ;  /* 0x0000000000047947 */ /* 0x000fea0003800000 */
.L_x_16:
[----:B--234-:R-:W-:Y:S01]  /*1400*/  NOP ;  /* 0x0000000000007918 */ /* 0x01cfe20000000000 */
.L_x_17:
[----:B------:R-:W1:Y:S01]  /*1410*/  S2UR UR7, SR_CTAID.X ;  /* 0x00000000000779c3 */ /* 0x000e620000002500 */
[----:B------:R-:W-:-:S05]  /*1420*/  CS2R.32 R3, SR_CgaSize ;  /* 0x0000000000037805 */ /* 0x000fca0000008a00 */
[----:B------:R-:W-:-:S05]  /*1430*/  IMAD R3, R3, -0xa0, RZ ;  /* 0xffffff6003037824 */ /* 0x000fca00078e02ff */
[----:B------:R-:W-:-:S14]  /*1440*/  R2UR UR5, R3 ;  /* 0x00000000030572ca */ /* 0x000fdc00000e0000 */
[----:B------:R-:W2:Y:S01]  /*1450*/  LDCU UR5, c[0x0][UR5+0x2b0] ;  /* 0x00005600050577ac */ /* 0x000ea20008000800 */
[----:B------:R-:W-:-:S05]  /*1460*/  CS2R.32 R3, SR_CgaSize ;  /* 0x0000000000037805 */ /* 0x000fca0000008a00 */
[----:B------:R-:W-:-:S05]  /*1470*/  IMAD R3, R3, -0xa0, RZ ;  /* 0xffffff6003037824 */ /* 0x000fca00078e02ff */
[----:B------:R-:W-:-:S14]  /*1480*/  R2UR UR4, R3 ;  /* 0x00000000030472ca */ /* 0x000fdc00000e0000 */
[----:B------:R-:W3:Y:S01]  /*1490*/  LDCU UR4, c[0x0][UR4+0x2b4] ;  /* 0x00005680040477ac */ /* 0x000ee20008000800 */
[----:B------:R-:W4:Y:S01]  /*14a0*/  S2UR UR8, SR_CTAID.Y ;  /* 0x00000000000879c3 */ /* 0x000f220000002600 */
[----:B------:R-:W3:Y:S01]  /*14b0*/  LDCU UR23, c[0x0][0xb24] ;  /* 0x00016480ff1777ac */ /* 0x000ee20008000800 */
[----:B------:R-:W-:-:S05]  /*14c0*/  CS2R.32 R3, SR_CgaSize ;  /* 0x0000000000037805 */ /* 0x000fca0000008a00 */
[----:B------:R-:W-:-:S05]  /*14d0*/  IMAD R3, R3, -0xa0, RZ ;  /* 0xffffff6003037824 */ /* 0x000fca00078e02ff */
[----:B------:R-:W-:-:S14]  /*14e0*/  R2UR UR60, R3 ;  /* 0x00000000033c72ca */ /* 0x000fdc00000e0000 */
[----:B------:R-:W3:Y:S01]  /*14f0*/  LDCU UR60, c[0x0][UR60+0x2a0] ;  /* 0x000054003c3c77ac */ /* 0x000ee20008000800 */
[----:B------:R-:W1:Y:S01]  /*1500*/  S2UR UR36, SR_CTAID.Z ;  /* 0x00000000002479c3 */ /* 0x000e620000002700 */
[----:B------:R-:W-:-:S05]  /*1510*/  CS2R.32 R3, SR_CgaSize ;  /* 0x0000000000037805 */ /* 0x000fca0000008a00 */
[----:B------:R-:W-:-:S05]  /*1520*/  IMAD R3, R3, -0xa0, RZ ;  /* 0xffffff6003037824 */ /* 0x000fca00078e02ff */
[----:B------:R-:W-:-:S14]  /*1530*/  R2UR UR57, R3 ;  /* 0x00000000033972ca */ /* 0x000fdc00000e0000 */
[----:B------:R-:W3:Y:S01]  /*1540*/  LDCU UR57, c[0x0][UR57+0x2a4] ;  /* 0x00005480393977ac */ /* 0x000ee20008000800 */
[----:B------:R-:W3:Y:S01]  /*1550*/  LDCU UR40, c[0x0][0xb24] ;  /* 0x00016480ff2877ac */ /* 0x000ee20008000800 */
[----:B-1----:R-:W-:Y:S01]  /*1560*/  I2FP.F32.U32 R3, UR7 ;  /* 0x0000000700037c45 */ /* 0x002fe20008201000 */
[----:B------:R-:W1:Y:S04]  /*1570*/  LDCU UR26, c[0x0][0xb30] ;  /* 0x00016600ff1a77ac */ /* 0x000e680008000800 */
[----:B--2---:R-:W-:Y:S01]  /*1580*/  FMUL R3, R3, UR5 ;  /* 0x0000000503037c20 */ /* 0x004fe20008400000 */
[----:B------:R-:W-:Y:S01]  /*1590*/  USHF.L.U32 UR24, UR48, 0x8, URZ ;  /* 0x0000000830187899 */ /* 0x000fe200080006ff */
[----:B----4-:R-:W-:Y:S01]  /*15a0*/  I2FP.F32.U32 R2, UR8 ;  /* 0x0000000800027c45 */ /* 0x010fe20008201000 */
[----:B---3--:R-:W-:-:S03]  /*15b0*/  UISETP.GE.AND UP2, UPT, UR23, 0x1, UPT ;  /* 0x000000011700788c */ /* 0x008fc6000bf46270 */
[----:B------:R-:W2:Y:S01]  /*15c0*/  F2I.U32.TRUNC.NTZ R3, R3 ;  /* 0x0000000300037305 */ /* 0x000ea2000020f000 */
[----:B------:R-:W-:Y:S01]  /*15d0*/  UMOV UR46, UR7 ;  /* 0x00000007002e7c82 */ /* 0x000fe20008000000 */
[----:B------:R-:W-:Y:S01]  /*15e0*/  FMUL R2, R2, UR4 ;  /* 0x0000000402027c20 */ /* 0x000fe20008400000 */
[----:B------:R-:W-:-:S05]  /*15f0*/  UMOV UR45, UR8 ;  /* 0x00000008002d7c82 */ /* 0x000fca0008000000 */
[----:B------:R-:W3:Y:S01]  /*1600*/  F2I.U32.TRUNC.NTZ R2, R2 ;  /* 0x0000000200027305 */ /* 0x000ee2000020f000 */
[----:B--2---:R-:W-:Y:S02]  /*1610*/  R2UR UR4, R3 ;  /* 0x00000000030472ca */ /* 0x004fe400000e0000 */
[----:B---3--:R-:W-:Y:S02]  /*1620*/  R2UR UR6, R2 ;  /* 0x00000000020672ca */ /* 0x008fe400000e0000 */
[----:B------:R-:W-:-:S09]  /*1630*/  PRMT R2, RZ, 0x7610, R2 ;  /* 0x00007610ff027816 */ /* 0x000fd20000000002 */
[----:B------:R-:W-:-:S04]  /*1640*/  UIADD3 UR5, UPT, UPT, -UR4, URZ, URZ ;  /* 0x000000ff04057290 */ /* 0x000fc8000fffe1ff */
[----:B------:R-:W-:Y:S02]  /*1650*/  UIMAD UR60, UR60, UR5, UR7 ;  /* 0x000000053c3c72a4 */ /* 0x000fe4000f8e0207 */
[----:B------:R-:W-:-:S04]  /*1660*/  UIADD3 UR4, UPT, UPT, -UR6, URZ, URZ ;  /* 0x000000ff06047290 */ /* 0x000fc8000fffe1ff */
[----:B------:R-:W-:Y:S01]  /*1670*/  UIMAD UR57, UR57, UR4, UR8 ;  /* 0x00000004393972a4 */ /* 0x000fe2000f8e0208 */
[----:B-1----:R-:W-:Y:S11]  /*1680*/  BRA.U UP4, `(.L_x_18) ;  /* 0x0000000104787547 */ /* 0x002ff6000b800000 */
[----:B------:R-:W-:Y:S02]  /*1690*/  UISETP.NE.AND UP0, UPT, UR57, 0x1, UPT ;  /* 0x000000013900788c */ /* 0x000fe4000bf05270 */
[----:B------:R-:W-:Y:S02]  /*16a0*/  UISETP.NE.AND UP1, UPT, UR57, 0x2, UPT ;  /* 0x000000023900788c */ /* 0x000fe4000bf25270 */
[----:B------:R-:W-:Y:S02]  /*16b0*/  USEL UR5, URZ, 0x2, UP0 ;  /* 0x00000002ff057887 */ /* 0x000fe40008000000 */
[----:B------:R-:W-:Y:S02]  /*16c0*/  UISETP.NE.AND UP0, UPT, UR57, 0x3, UPT ;  /* 0x000000033900788c */ /* 0x000fe4000bf05270 */
[----:B------:R-:W-:Y:S02]  /*16d0*/  USEL UR4, URZ, 0x4, UP1 ;  /* 0x00000004ff047887 */ /* 0x000fe40008800000 */
[----:B------:R-:W-:-:S02]  /*16e0*/  UISETP.NE.AND UP1, UPT, UR57, 0x4, UPT ;  /* 0x000000043900788c */ /* 0x000fc4000bf25270 */
[----:B------:R-:W-:Y:S02]  /*16f0*/  USEL UR7, URZ, 0x8, UP0 ;  /* 0x00000008ff077887 */ /* 0x000fe40008000000 */
[----:B------:R-:W-:Y:S02]  /*1700*/  UISETP.NE.AND UP0, UPT, UR57, 0x5, UPT ;  /* 0x000000053900788c */ /* 0x000fe4000bf05270 */
[----:B------:R-:W-:Y:S02]  /*1710*/  USEL UR6, URZ, 0x10, UP1 ;  /* 0x00000010ff067887 */ /* 0x000fe40008800000 */
[----:B------:R-:W-:Y:S02]  /*1720*/  UISETP.NE.AND UP1, UPT, UR57, 0x6, UPT ;  /* 0x000000063900788c */ /* 0x000fe4000bf25270 */
[----:B------:R-:W-:Y:S02]  /*1730*/  USEL UR11, URZ, 0x20, UP0 ;  /* 0x00000020ff0b7887 */ /* 0x000fe40008000000 */
[----:B------:R-:W-:-:S02]  /*1740*/  UISETP.NE.AND UP0, UPT, UR57, 0x7, UPT ;  /* 0x000000073900788c */ /* 0x000fc4000bf05270 */
[----:B------:R-:W-:Y:S02]  /*1750*/  USEL UR12, URZ, 0x40, UP1 ;  /* 0x00000040ff0c7887 */ /* 0x000fe40008800000 */
[----:B------:R-:W-:Y:S02]  /*1760*/  UISETP.NE.AND UP1, UPT, UR57, URZ, UPT ;  /* 0x000000ff3900728c */ /* 0x000fe4000bf25270 */
[----:B------:R-:W-:Y:S02]  /*1770*/  USEL UR13, URZ, 0x80, UP0 ;  /* 0x00000080ff0d7887 */ /* 0x000fe40008000000 */
[----:B------:R-:W-:Y:S02]  /*1780*/  UISETP.NE.AND UP0, UPT, UR60, URZ, UPT ;  /* 0x000000ff3c00728c */ /* 0x000fe4000bf05270 */
[----:B------:R-:W-:Y:S02]  /*1790*/  UISETP.EQ.OR UP1, UPT, UR60, URZ, !UP1 ;  /* 0x000000ff3c00728c */ /* 0x000fe4000cf22670 */
[----:B------:R-:W-:-:S02]  /*17a0*/  USEL UR9, UR5, 0x2, UP0 ;  /* 0x0000000205097887 */ /* 0x000fc40008000000 */
[----:B------:R-:W-:Y:S02]  /*17b0*/  USEL UR4, UR4, 0x4, UP0 ;  /* 0x0000000404047887 */ /* 0x000fe40008000000 */
[----:B------:R-:W-:Y:S02]  /*17c0*/  USEL UR5, URZ, 0x1, !UP1 ;  /* 0x00000001ff057887 */ /* 0x000fe4000c800000 */
[----:B------:R-:W-:Y:S02]  /*17d0*/  USEL UR10, UR7, 0x8, UP0 ;  /* 0x00000008070a7887 */ /* 0x000fe40008000000 */
[----:B------:R-:W-:Y:S02]  /*17e0*/  USEL UR8, UR6, 0x10, UP0 ;  /* 0x0000001006087887 */ /* 0x000fe40008000000 */
[----:B------:R-:W-:Y:S02]  /*17f0*/  UIADD3 UR4, UPT, UPT, UR4, UR9, UR5 ;  /* 0x0000000904047290 */ /* 0x000fe4000fffe005 */
[----:B------:R-:W-:-:S02]  /*1800*/  USEL UR7, UR11, 0x20, UP0 ;  /* 0x000000200b077887 */ /* 0x000fc40008000000 */
[----:B------:R-:W-:Y:S02]  /*1810*/  USEL UR6, UR12, 0x40, UP0 ;  /* 0x000000400c067887 */ /* 0x000fe40008000000 */
[----:B------:R-:W-:Y:S02]  /*1820*/  UIADD3 UR4, UPT, UPT, UR8, UR10, UR4 ;  /* 0x0000000a08047290 */ /* 0x000fe4000fffe004 */
[----:B------:R-:W-:Y:S02]  /*1830*/  USEL UR5, UR13, 0x80, UP0 ;  /* 0x000000800d057887 */ /* 0x000fe40008000000 */
[----:B------:R-:W-:-:S04]  /*1840*/  UIADD3 UR4, UPT, UPT, UR6, UR7, UR4 ;  /* 0x0000000706047290 */ /* 0x000fc8000fffe004 */
[----:B------:R-:W-:-:S06]  /*1850*/  UIADD3 UR4, UPT, UPT, UR4, UR5, URZ ;  /* 0x0000000504047290 */ /* 0x000fcc000fffe0ff */
[----:B------:R-:W-:Y:S02]  /*1860*/  MOV R2, UR4 ;  /* 0x0000000400027c02 */ /* 0x000fe40008000f00 */
.L_x_18:
[----:B------:R-:W-:Y:S05]  /*1870*/  BRA.U !UP2, `(.L_x_19) ;  /* 0x000000010ad47547 */ /* 0x000fea000b800000 */
[----:B------:R-:W1:Y:S01]  /*1880*/  LDCU.128 UR12, c[0x0][0xb10] ;  /* 0x00016200ff0c77ac */ /* 0x000e620008000c00 */
[----:B------:R-:W2:Y:S01]  /*1890*/  LDCU UR6, c[0x0][0x370] ;  /* 0x00006e00ff0677ac */ /* 0x000ea20008000800 */
[----:B------:R-:W3:Y:S01]  /*18a0*/  LDCU UR5, c[0x0][0x374] ;  /* 0x00006e80ff0577ac */ /* 0x000ee20008000800 */
[----:B------:R-:W4:Y:S01]  /*18b0*/  LDCU UR25, c[0x0][0xb0c] ;  /* 0x00016180ff1977ac */ /* 0x000f220008000800 */
[----:B------:R-:W4:Y:S01]  /*18c0*/  LDCU UR4, c[0x0][0xb20] ;  /* 0x00016400ff0477ac */ /* 0x000f220008000800 */
[----:B------:R-:W4:Y:S01]  /*18d0*/  LDCU.64 UR8, c[0x0][0xb28] ;  /* 0x00016500ff0877ac */ /* 0x000f220008000a00 */
[----:B-1----:R-:W-:Y:S02]  /*18e0*/  UISETP.NE.AND UP0, UPT, UR14, 0x1, UPT ;  /* 0x000000010e00788c */ /* 0x002fe4000bf05270 */
[----:B---3--:R-:W-:Y:S02]  /*18f0*/  UIMAD.WIDE.U32 UR10, UR5, UR15, URZ ;  /* 0x0000000f050a72a5 */ /* 0x008fe4000f8e00ff */
[----:B--2---:R-:W-:-:S02]  /*1900*/  UIMAD.WIDE.U32 UR18, UR6, UR12, URZ ;  /* 0x0000000c061272a5 */ /* 0x004fc4000f8e00ff */
[----:B----4-:R-:W-:Y:S02]  /*1910*/  UISETP.NE.AND UP1, UPT, UR25, 0x1, UPT ;  /* 0x000000011900788c */ /* 0x010fe4000bf25270 */
[----:B------:R-:W-:Y:S01]  /*1920*/  UISETP.NE.AND UP2, UPT, UR23, 0x1, UPT ;  /* 0x000000011700788c */ /* 0x000fe2000bf45270 */
[----:B------:R-:W-:Y:S02]  /*1930*/  UMOV UR10, UR11 ;  /* 0x0000000b000a7c82 */ /* 0x000fe40008000000 */
[----:B------:R-:W-:Y:S01]  /*1940*/  UMOV UR18, UR19 ;  /* 0x0000001300127c82 */ /* 0x000fe20008000000 */
[----:B------:R-:W-:Y:S02]  /*1950*/  @UP0 USHF.R.U32.HI UR5, URZ, UR4, UR10 ;  /* 0x00000004ff050299 */ /* 0x000fe4000801160a */
[----:B------:R-:W-:Y:S02]  /*1960*/  UIMAD.WIDE.U32 UR20, UR45, UR15, URZ ;  /* 0x0000000f2d1472a5 */ /* 0x000fe4000f8e00ff */
[----:B------:R-:W-:-:S02]  /*1970*/  UIMAD.WIDE.U32 UR10, UR5, UR8, URZ ;  /* 0x00000008050a72a5 */ /* 0x000fc4000f8e00ff */
[----:B------:R-:W-:Y:S02]  /*1980*/  @UP1 USHF.R.U32.HI UR6, URZ, UR13, UR18 ;  /* 0x0000000dff061299 */ /* 0x000fe40008011612 */
[----:B------:R-:W-:Y:S02]  /*1990*/  UIMAD.WIDE.U32 UR16, UR46, UR12, URZ ;  /* 0x0000000c2e1072a5 */ /* 0x000fe4000f8e00ff */
[----:B------:R-:W-:Y:S01]  /*19a0*/  UIMAD.WIDE.U32 UR18, UR6, UR8, URZ ;  /* 0x00000008061272a5 */ /* 0x000fe2000f8e00ff */
[----:B------:R-:W-:Y:S01]  /*19b0*/  UMOV UR20, UR21 ;  /* 0x0000001500147c82 */ /* 0x000fe20008000000 */
[----:B------:R-:W-:Y:S01]  /*19c0*/  UMOV UR10, UR11 ;  /* 0x0000000b000a7c82 */ /* 0x000fe20008000000 */
[----:B------:R-:W-:Y:S02]  /*19d0*/  USHF.R.U32.HI UR20, URZ, UR4, UR20 ;  /* 0x00000004ff147299 */ /* 0x000fe40008011614 */
[----:B------:R-:W-:Y:S02]  /*19e0*/  @UP2 USHF.R.U32.HI UR5, URZ, UR9, UR10 ;  /* 0x00000009ff052299 */ /* 0x000fe4000801160a */
[----:B------:R-:W-:Y:S01]  /*19f0*/  UMOV UR7, UR19 ;  /* 0x0000001300077c82 */ /* 0x000fe20008000000 */
[----:B------:R-:W-:Y:S01]  /*1a00*/  UMOV UR16, UR17 ;  /* 0x0000001100107c82 */ /* 0x000fe20008000000 */
[----:B------:R-:W-:-:S02]  /*1a10*/  @UP2 USHF.R.U32.HI UR6, URZ, UR9, UR7 ;  /* 0x00000009ff062299 */ /* 0x000fc40008011607 */
[----:B------:R-:W-:Y:S02]  /*1a20*/  USHF.R.U32.HI UR13, URZ, UR13, UR16 ;  /* 0x0000000dff0d7299 */ /* 0x000fe40008011610 */
[----:B------:R-:W-:Y:S02]  /*1a30*/  USEL UR4, UR45, UR20, !UP0 ;  /* 0x000000142d047287 */ /* 0x000fe4000c000000 */
[----:B------:R-:W-:Y:S02]  /*1a40*/  UIMAD UR7, UR5, UR23, URZ ;  /* 0x00000017050772a4 */ /* 0x000fe4000f8e02ff */
[----:B------:R-:W-:Y:S02]  /*1a50*/  USEL UR5, UR46, UR13, !UP1 ;  /* 0x0000000d2e057287 */ /* 0x000fe4000c800000 */
[----:B------:R-:W-:Y:S02]  /*1a60*/  UIMAD UR12, UR6, UR23, URZ ;  /* 0x00000017060c72a4 */ /* 0x000fe4000f8e02ff */
[----:B------:R-:W-:-:S02]  /*1a70*/  UISETP.GE.AND UP0, UPT, UR4, UR7, UPT ;  /* 0x000000070400728c */ /* 0x000fc4000bf06270 */
[----:B------:R-:W-:Y:S02]  /*1a80*/  UIMAD.WIDE.U32 UR10, UR4, UR8, URZ ;  /* 0x00000008040a72a5 */ /* 0x000fe4000f8e00ff */
[----:B------:R-:W-:Y:S02]  /*1a90*/  UISETP.GE.OR UP0, UPT, UR5, UR12, UP0 ;  /* 0x0000000c0500728c */ /* 0x000fe40008706670 */
[----:B------:R-:W-:Y:S02]  /*1aa0*/  UIMAD.WIDE.U32 UR12, UR5, UR8, URZ ;  /* 0x00000008050c72a5 */ /* 0x000fe4000f8e00ff */
[----:B------:R-:W-:Y:S01]  /*1ab0*/  UIADD3 UR10, UPT, UPT, -UR4, URZ, URZ ;  /* 0x000000ff040a7290 */ /* 0x000fe2000fffe1ff */
[----:B------:R-:W-:Y:S01]  /*1ac0*/  UMOV UR8, UR11 ;  /* 0x0000000b00087c82 */ /* 0x000fe20008000000 */
[----:B------:R-:W-:Y:S02]  /*1ad0*/  UIADD3 UR11, UPT, UPT, -UR5, URZ, URZ ;  /* 0x000000ff050b7290 */ /* 0x000fe4000fffe1ff */
[----:B------:R-:W-:-:S03]  /*1ae0*/  USHF.R.U32.HI UR8, URZ, UR9, UR8 ;  /* 0x00000009ff087299 */ /* 0x000fc60008011608 */
[----:B------:R-:W-:Y:S01]  /*1af0*/  @!UP0 UMOV UR7, UR13 ;  /* 0x0000000d00078c82 */ /* 0x000fe20008000000 */
[----:B------:R-:W-:Y:S02]  /*1b00*/  UIMAD UR45, UR14, UR10, UR45 ;  /* 0x0000000a0e2d72a4 */ /* 0x000fe4000f8e022d */
[----:B------:R-:W-:Y:S02]  /*1b10*/  USEL UR8, UR4, UR8, !UP2 ;  /* 0x0000000804087287 */ /* 0x000fe4000d000000 */
[----:B------:R-:W-:Y:S02]  /*1b20*/  @!UP0 USHF.R.U32.HI UR7, URZ, UR9, UR7 ;  /* 0x00000009ff078299 */ /* 0x000fe40008011607 */
[----:B------:R-:W-:Y:S02]  /*1b30*/  UIADD3 UR9, UPT, UPT, -UR8, URZ, URZ ;  /* 0x000000ff08097290 */ /* 0x000fe4000fffe1ff */
[----:B------:R-:W-:Y:S02]  /*1b40*/  @!UP0 USEL UR7, UR5, UR7, !UP2 ;  /* 0x0000000705078287 */ /* 0x000fe4000d000000 */
[----:B------:R-:W-:-:S02]  /*1b50*/  UIMAD UR9, UR23, UR9, UR4 ;  /* 0x00000009170972a4 */ /* 0x000fc4000f8e0204 */
[----:B------:R-:W-:Y:S02]  /*1b60*/  @!UP0 UIADD3 UR8, UPT, UPT, UR8, -UR7, URZ ;  /* 0x8000000708088290 */ /* 0x000fe4000fffe0ff */
[----:B------:R-:W-:Y:S02]  /*1b70*/  @!UP0 UIMAD UR6, UR9, UR6, UR7 ;  /* 0x00000006090682a4 */ /* 0x000fe4000f8e0207 */
[----:B------:R-:W-:Y:S02]  /*1b80*/  @!UP0 UIMAD UR4, UR8, UR23, UR5 ;  /* 0x00000017080482a4 */ /* 0x000fe4000f8e0205 */
[----:B------:R-:W-:Y:S02]  /*1b90*/  UIMAD UR46, UR25, UR11, UR46 ;  /* 0x0000000b192e72a4 */ /* 0x000fe4000f8e022e */
[----:B------:R-:W-:Y:S01]  /*1ba0*/  UIMAD UR45, UR4, UR14, UR45 ;  /* 0x0000000e042d72a4 */ /* 0x000fe2000f8e022d */
[----:B------:R-:W-:Y:S02]  /*1bb0*/  @!UP0 UMOV UR5, UR6 ;  /* 0x0000000600058c82 */ /* 0x000fe40008000000 */
[----:B------:R-:W-:-:S12]  /*1bc0*/  UIMAD UR46, UR5, UR25, UR46 ;  /* 0x00000019052e72a4 */ /* 0x000fd8000f8e022e */
.L_x_19:
[----:B------:R-:W-:Y:S02]  /*1bd0*/  UISETP.NE.AND UP1, UPT, UR26, 0x1, UPT ;  /* 0x000000011a00788c */ /* 0x000fe4000bf25270 */
[----:B------:R-:W-:Y:S02]  /*1be0*/  UISETP.NE.AND UP0, UPT, UR22, 0x2, UPT ;  /* 0x000000021600788c */ /* 0x000fe4000bf05270 */
[----:B------:R-:W-:-:S05]  /*1bf0*/  ULOP3.LUT UR21, UR24, 0x700, URZ, 0xc0, !UPT ;  /* 0x0000070018157892 */ /* 0x000fca000f8ec0ff */
[----:B------:R-:W-:Y:S07]  /*1c00*/  BRA.U UP1, `(.L_x_20) ;  /* 0x0000000101447547 */ /* 0x000fee000b800000 */
[----:B------:R-:W1:Y:S01]  /*1c10*/  LDCU.128 UR8, c[0x0][0xb10] ;  /* 0x00016200ff0877ac */ /* 0x000e620008000c00 */
[----:B------:R-:W2:Y:S01]  /*1c20*/  LDCU UR12, c[0x0][0xb0c] ;  /* 0x00016180ff0c77ac */ /* 0x000ea20008000800 */
[----:B------:R-:W3:Y:S01]  /*1c30*/  LDCU UR13, c[0x0][0xb20] ;  /* 0x00016400ff0d77ac */ /* 0x000ee20008000800 */
[----:B-1----:R-:W-:Y:S02]  /*1c40*/  UIMAD.WIDE.U32 UR6, UR46, UR8, URZ ;  /* 0x000000082e0672a5 */ /* 0x002fe4000f8e00ff */
[----:B------:R-:W-:Y:S02]  /*1c50*/  UIMAD.WIDE.U32 UR4, UR45, UR11, URZ ;  /* 0x0000000b2d0472a5 */ /* 0x000fe4000f8e00ff */
[----:B--2---:R-:W-:Y:S02]  /*1c60*/  UISETP.NE.AND UP2, UPT, UR12, 0x1, UPT ;  /* 0x000000010c00788c */ /* 0x004fe4000bf45270 */
[----:B------:R-:W-:Y:S01]  /*1c70*/  UISETP.NE.AND UP1, UPT, UR10, 0x1, UPT ;  /* 0x000000010a00788c */ /* 0x000fe2000bf25270 */
[----:B------:R-:W-:-:S02]  /*1c80*/  UMOV UR6, UR7 ;  /* 0x0000000700067c82 */ /* 0x000fc40008000000 */
[----:B------:R-:W-:Y:S01]  /*1c90*/  UMOV UR4, UR5 ;  /* 0x0000000500047c82 */ /* 0x000fe20008000000 */
[----:B------:R-:W-:Y:S02]  /*1ca0*/  USHF.R.U32.HI UR6, URZ, UR9, UR6 ;  /* 0x00000009ff067299 */ /* 0x000fe40008011606 */
[----:B---3--:R-:W-:Y:S02]  /*1cb0*/  USHF.R.U32.HI UR4, URZ, UR13, UR4 ;  /* 0x0000000dff047299 */ /* 0x008fe40008011604 */
[----:B------:R-:W-:Y:S02]  /*1cc0*/  USEL UR5, UR46, UR6, !UP2 ;  /* 0x000000062e057287 */ /* 0x000fe4000d000000 */
[----:B------:R-:W-:-:S04]  /*1cd0*/  USEL UR4, UR45, UR4, !UP1 ;  /* 0x000000042d047287 */ /* 0x000fc8000c800000 */
[----:B------:R-:W-:Y:S02]  /*1ce0*/  UIADD3 UR6, UPT, UPT, UR5, -UR4, URZ ;  /* 0x8000000405067290 */ /* 0x000fe4000fffe0ff */
[----:B------:R-:W-:Y:S02]  /*1cf0*/  UIADD3 UR4, UPT, UPT, -UR5, UR4, URZ ;  /* 0x0000000405047290 */ /* 0x000fe4000fffe1ff */
[----:B------:R-:W-:Y:S02]  /*1d00*/  UIMAD UR45, UR6, UR10, UR45 ;  /* 0x0000000a062d72a4 */ /* 0x000fe4000f8e022d */
[----:B------:R-:W-:-:S12]  /*1d10*/  UIMAD UR46, UR4, UR12, UR46 ;  /* 0x0000000c042e72a4 */ /* 0x000fd8000f8e022e */
.L_x_20:
[----:B------:R-:W-:Y:S05]  /*1d20*/  BRA.U !UP5, `(.L_x_21) ;  /* 0x000000010d0c7547 */ /* 0x000fea000b800000 */
[----:B------:R-:W-:Y:S01]  /*1d30*/  UCGABAR_WAIT ;  /* 0x0000000000007dc7 */ /* 0x000fe20008000000 */
[----:B------:R-:W-:Y:S01]  /*1d40*/  CCTL.IVALL ;  /* 0x00000000ff00798f */ /* 0x000fe20002000000 */
[----:B------:R-:W-:Y:S05]  /*1d50*/  BRA `(.L_x_22) ;  /* 0x0000000000047947 */ /* 0x000fea0003800000 */
.L_x_21:
[----:B------:R-:W-:Y:S06]  /*1d60*/  BAR.SYNC.DEFER_BLOCKING 0x0 ;  /* 0x0000000000007b1d */ /* 0x000fec0000010000 */
.L_x_22:
[----:B------:R-:W-:Y:S05]  /*1d70*/  BRA.U UP0, `(.L_x_23) ;  /* 0x0000002d00c47547 */ /* 0x000fea000b800000 */
[----:B------:R-:W1:Y:S01]  /*1d80*/  LDCU UR6, c[0x0][0x38c] ;  /* 0x00007180ff0677ac */ /* 0x000e620008000800 */
[----:B------:R-:W-:Y:S01]  /*1d90*/  PLOP3.LUT P1, PT, PT, PT, UP3, 0x80, 0x8 ;  /* 0x000000000008781c */ /* 0x000fe20003f2f038 */
[----:B------:R-:W-:Y:S01]  /*1da0*/  IMAD.MOV.U32 R12, RZ, RZ, 0x1 ;  /* 0x00000001ff0c7424 */ /* 0x000fe200078e00ff */
[----:B------:R-:W-:Y:S01]  /*1db0*/  ISETP.EQ.OR P2, PT, R0, RZ, P3 ;  /* 0x000000ff0000720c */ /* 0x000fe20001f42670 */
[----:B------:R-:W-:Y:S01]  /*1dc0*/  UISETP.NE.AND UP1, UPT, UR22, URZ, UPT ;  /* 0x000000ff1600728c */ /* 0x000fe2000bf25270 */
[----:B------:R-:W-:Y:S02]  /*1dd0*/  PLOP3.LUT P1, PT, P1, PT, PT, 0x8, 0x80 ;  /* 0x000000000080781c */ /* 0x000fe40000f2e170 */
[----:B------:R-:W-:Y:S01]  /*1de0*/  CS2R R10, SRZ ;  /* 0x00000000000a7805 */ /* 0x000fe2000001ff00 */
[----:B------:R-:W-:Y:S01]  /*1df0*/  IMAD.MOV.U32 R9, RZ, RZ, RZ ;  /* 0x000000ffff097224 */ /* 0x000fe200078e00ff */
[----:B------:R-:W2:Y:S01]  /*1e00*/  LDCU UR39, c[0x0][0x370] ;  /* 0x00006e00ff2777ac */ /* 0x000ea20008000800 */
[----:B------:R-:W-:Y:S01]  /*1e10*/  IMAD.MOV.U32 R8, RZ, RZ, 0x1 ;  /* 0x00000001ff087424 */ /* 0x000fe200078e00ff */
[----:B------:R-:W3:Y:S01]  /*1e20*/  LDCU.64 UR28, c[0x0][0x348] ;  /* 0x00006900ff1c77ac */ /* 0x000ee20008000a00 */
[----:B------:R-:W-:-:S02]  /*1e30*/  USHF.R.U32.HI UR44, URZ, 0x5, UR21 ;  /* 0x00000005ff2c7899 */ /* 0x000fc40008011615 */
[----:B-1----:R-:W-:Y:S02]  /*1e40*/  UIADD3 UR5, UPT, UPT, UR6, 0x1f, URZ ;  /* 0x0000001f06057890 */ /* 0x002fe4000fffe0ff */
[----:B------:R-:W-:Y:S02]  /*1e50*/  UIADD3 UR47, UPT, UPT, UR6, 0x3e, URZ ;  /* 0x0000003e062f7890 */ /* 0x000fe4000fffe0ff */
[----:B------:R-:W-:Y:S01]  /*1e60*/  USHF.R.S32.HI UR4, URZ, 0x1f, UR5 ;  /* 0x0000001fff047899 */ /* 0x000fe20008011405 */
[----:B------:R-:W1:Y:S03]  /*1e70*/  LDCU UR38, c[0x0][0x374] ;  /* 0x00006e80ff2677ac */ /* 0x000e660008000800 */
[----:B------:R-:W-:Y:S02]  /*1e80*/  ULEA.HI UR4, UR4, UR5, URZ, 0x5 ;  /* 0x0000000504047291 */ /* 0x000fe4000f8f28ff */
[----:B------:R-:W-:-:S02]  /*1e90*/  USEL UR25, UR34, 0x2, UP1 ;  /* 0x0000000222197887 */ /* 0x000fc40008800000 */
[----:B------:R-:W-:Y:S02]  /*1ea0*/  USHF.R.S32.HI UR42, URZ, 0x5, UR4 ;  /* 0x00000005ff2a7899 */ /* 0x000fe40008011404 */
[----:B------:R-:W-:Y:S02]  /*1eb0*/  UIADD3 UR4, UPT, UPT, UR6, -0x1, URZ ;  /* 0xffffffff06047890 */ /* 0x000fe4000fffe0ff */
[----:B------:R-:W-:Y:S02]  /*1ec0*/  UISETP.LT.U32.AND UP0, UPT, UR42, 0x36, UPT ;  /* 0x000000362a00788c */ /* 0x000fe4000bf01070 */
[----:B------:R-:W-:Y:S02]  /*1ed0*/  UISETP.GE.U32.AND UP2, UPT, UR4, -0x3f, UPT ;  /* 0xffffffc10400788c */ /* 0x000fe4000bf46070 */
[----:B------:R-:W-:Y:S01]  /*1ee0*/  USEL UR41, UR42, 0x36, UP0 ;  /* 0x000000362a297887 */ /* 0x000fe20008000000 */
[----:B------:R-:W-:-:S03]  /*1ef0*/  UMOV UR5, URZ ;  /* 0x000000ff00057c82 */ /* 0x000fc60008000000 */
[----:B------:R-:W-:Y:S02]  /*1f00*/  UIADD3 UR24, UPT, UPT, UR41, -0x1, URZ ;  /* 0xffffffff29187890 */ /* 0x000fe4000fffe0ff */
[----:B------:R-:W-:-:S03]  /*1f10*/  UIADD3 UR43, UPT, UPT, UR42, -UR41, URZ ;  /* 0x800000292a2b7290 */ /* 0x000fc6000fffe0ff */
[----:B------:R-:W-:-:S04]  /*1f20*/  @UP2 UIADD3 UR24, UPT, UPT, UR41, URZ, URZ ;  /* 0x000000ff29182290 */ /* 0x000fc8000fffe0ff */
[----:B-123--:R-:W-:-:S12]  /*1f30*/  UIADD3 UR24, UPT, UPT, UR24, 0x1, URZ ;  /* 0x0000000118187890 */ /* 0x00efd8000fffe0ff */
.L_x_43:
[----:B------:R-:W-:Y:S01]  /*1f40*/  UISETP.NE.AND UP0, UPT, UR48, URZ, UPT ;  /* 0x000000ff3000728c */ /* 0x000fe2000bf05270 */
[----:B------:R-:W1:Y:S08]  /*1f50*/  S2UR UR48, SR_CgaCtaId ;  /* 0x00000000003079c3 */ /* 0x000e700000008800 */
[----:B------:R-:W-:Y:S05]  /*1f60*/  BRA.U UP0, `(.L_x_24) ;  /* 0x0000000100347547 */ /* 0x000fea000b800000 */
[----:B------:R-:W2:Y:S01]  /*1f70*/  S2R R0, SR_CgaCtaId ;  /* 0x0000000000007919 */ /* 0x000ea20000008800 */
[----:B------:R-:W-:-:S04]  /*1f80*/  MOV R2, 0x400 ;  /* 0x0000040000027802 */ /* 0x000fc80000000f00 */
[----:B--2---:R-:W-:Y:S02]  /*1f90*/  LEA R0, R0, R2, 0x18 ;  /* 0x0000000200007211 */ /* 0x004fe400078ec0ff */
[----:B------:R-:W-:-:S03]  /*1fa0*/  SHF.L.U32 R2, R8, 0x1f, RZ ;  /* 0x0000001f08027819 */ /* 0x000fc600000006ff */
[----:B------:R-:W-:-:S04]  /*1fb0*/  IMAD R0, R9, 0x8, R0 ;  /* 0x0000000809007824 */ /* 0x000fc800078e0200 */
[----:B------:R-:W2:Y:S02]  /*1fc0*/  SYNCS.PHASECHK.TRANS64.TRYWAIT P0, [R0+URZ+0x3f0], R2 ;  /* 0x0003f002000075a7 */ /* 0x000ea400080011ff */
[----:B--2---:R-:W-:Y:S05]  /*1fd0*/  @!P0 BRA `(.L_x_25) ;  /* 0x00000068009c8947 */ /* 0x004fea0003800000 */
.L_x_153:
[----:B------:R-:W-:Y:S01]  /*1fe0*/  VIADD R9, R9, 0x1 ;  /* 0x0000000109097836 */ /* 0x000fe20000000000 */
[----:B------:R2:W-:Y:S04]  /*1ff0*/  SYNCS.ARRIVE.TRANS64.A1T0 RZ, [R0+URZ+0x3e0], RZ ;  /* 0x0003e0ff00ff79a7 */ /* 0x0005e800081000ff */
[----:B------:R-:W-:-:S04]  /*2000*/  ISETP.NE.AND P0, PT, R9, 0x2, PT ;  /* 0x000000020900780c */ /* 0x000fc80003f05270 */
[----:B------:R-:W-:Y:S02]  /*2010*/  SEL R9, R9, RZ, P0 ;  /* 0x000000ff09097207 */ /* 0x000fe40000000000 */
[----:B--2---:R-:W-:-:S04]  /*2020*/  SEL R0, RZ, 0x1, P0 ;  /* 0x00000001ff007807 */ /* 0x004fc80000000000 */
[----:B------:R-:W-:-:S07]  /*2030*/  LOP3.LUT R8, R8, R0, RZ, 0x3c, !PT ;  /* 0x0000000008087212 */ /* 0x000fce00078e3cff */
.L_x_24:
[----:B------:R-:W-:Y:S01]  /*2040*/  UMOV UR6, 0x400 ;  /* 0x0000040000067882 */ /* 0x000fe20000000000 */
[----:B------:R-:W-:Y:S01]  /*2050*/  SHF.L.U32 R0, R12, 0x1f, RZ ;  /* 0x0000001f0c007819 */ /* 0x000fe200000006ff */
[----:B-1----:R-:W-:Y:S02]  /*2060*/  ULEA UR6, UR48, UR6, 0x18 ;  /* 0x0000000630067291 */ /* 0x002fe4000f8ec0ff */
[----:B------:R-:W-:Y:S02]  /*2070*/  UISETP.GE.U32.AND UP0, UPT, UR47, 0x3f, UPT ;  /* 0x0000003f2f00788c */ /* 0x000fe4000bf06070 */
[----:B------:R-:W-:Y:S02]  /*2080*/  ULEA UR4, UR5, UR6, 0x3 ;  /* 0x0000000605047291 */ /* 0x000fe4000f8e18ff */
[----:B------:R-:W-:Y:S02]  /*2090*/  USHF.L.U32 UR11, UR45, 0x6, URZ ;  /* 0x000000062d0b7899 */ /* 0x000fe400080006ff */
[----:B------:R-:W-:Y:S01]  /*20a0*/  ULEA UR35, UR46, UR44, 0x6 ;  /* 0x0000002c2e237291 */ /* 0x000fe2000f8e30ff */
[----:B------:R-:W-:-:S04]  /*20b0*/  UMOV UR13, URZ ;  /* 0x000000ff000d7c82 */ /* 0x000fc80008000000 */
[----:B------:R1:W2:Y:S01]  /*20c0*/  SYNCS.PHASECHK.TRANS64.TRYWAIT P0, [UR4+0x1b0], R0 ;  /* 0x0001b000ff0075a7 */ /* 0x0002a20008001104 */
[----:B------:R-:W-:Y:S06]  /*20d0*/  BRA.U !UP0, `(.L_x_26) ;  /* 0x0000000108bc7547 */ /* 0x000fec000b800000 */
[----:B------:R-:W-:Y:S01]  /*20e0*/  UMOV UR7, URZ ;  /* 0x000000ff00077c82 */ /* 0x000fe20008000000 */
[----:B------:R-:W-:-:S05]  /*20f0*/  UMOV UR4, UR5 ;  /* 0x0000000500047c82 */ /* 0x000fca0008000000 */
.L_x_32:
[----:B------:R-:W-:Y:S01]  /*2100*/  ULEA UR33, UR4, UR6, 0x3 ;  /* 0x0000000604217291 */ /* 0x000fe2000f8e18ff */
[----:B--2---:R-:W-:Y:S01]  /*2110*/  @!P3 MOV R2, 0x1000 ;  /* 0x000010000002b802 */ /* 0x004fe20000000f00 */
[----:B--2-4-:R-:W-:Y:S10]  /*2120*/  @P0 BRA `(.L_x_27) ;  /* 0x00000000000c0947 */ /* 0x014ff40003800000 */
[----:B------:R-:W-:-:S04]  /*2130*/  SHF.L.U32 R3, R12, 0x1f, RZ ;  /* 0x0000001f0c037819 */ /* 0x000fc800000006ff */
[----:B------:R-:W2:Y:S02]  /*2140*/  SYNCS.PHASECHK.TRANS64.TRYWAIT P0, [UR33+0x1b0], R3 ;  /* 0x0001b003ff0075a7 */ /* 0x000ea40008001121 */
[----:B--2---:R-:W-:Y:S05]  /*2150*/  @!P0 BRA `(.L_x_28) ;  /* 0x0000006800508947 */ /* 0x004fea0003800000 */
.L_x_27:
[----:B------:R2:W-:Y:S01]  /*2160*/  @!P3 SYNCS.ARRIVE.TRANS64 RZ, [UR33], R2 ;  /* 0x00000002ffffb9a7 */ /* 0x0005e20008000021 */
[----:B------:R-:W-:-:S04]  /*2170*/  ULOP3.LUT UR5, UR25, 0x2, URZ, 0xfc, !UPT ;  /* 0x0000000219057892 */ /* 0x000fc8000f8efcff */
[----:B------:R-:W-:-:S09]  /*2180*/  UISETP.NE.AND UP0, UPT, UR5, 0x2, UPT ;  /* 0x000000020500788c */ /* 0x000fd2000bf05270 */
[----:B------:R-:W-:Y:S05]  /*2190*/  BRA.U UP0, `(.L_x_29) ;  /* 0x0000000100047547 */ /* 0x000fea000b800000 */
[----:B------:R-:W-:Y:S05]  /*21a0*/  BPT.TRAP 0x1 ;  /* 0x000000040000795c */ /* 0x000fea0000300000 */
.L_x_29:
[----:B------:R-:W-:Y:S04]  /*21b0*/  BSSY.RECONVERGENT B0, `(.L_x_30) ;  /* 0x0000003000007945 */ /* 0x000fe80003800200 */
[----:B------:R-:W-:Y:S05]  /*21c0*/  @P2 BRA `(.L_x_31) ;  /* 0x0000000000042947 */ /* 0x000fea0003800000 */
[----:B------:R-:W-:Y:S05]  /*21d0*/  BPT.TRAP 0x1 ;  /* 0x000000040000795c */ /* 0x000fea0000300000 */
.L_x_31:
[----:B------:R-:W-:Y:S05]  /*21e0*/  BSYNC.RECONVERGENT B0 ;  /* 0x0000000000007941 */ /* 0x000fea0003800200 */
.L_x_30:
[----:B------:R-:W-:Y:S02]  /*21f0*/  UIADD3 UR5, UPT, UPT, UR4, 0x1, URZ ;  /* 0x0000000104057890 */ /* 0x000fe4000fffe0ff */
[----:B------:R-:W-:Y:S02]  /*2200*/  UIADD3 UR16, UP1, UPT, UR28, 0x80, URZ ;  /* 0x000000801c107890 */ /* 0x000fe4000ff3e0ff */
[----:B------:R-:W-:Y:S02]  /*2210*/  UISETP.NE.AND UP0, UPT, UR5, 0x36, UPT ;  /* 0x000000360500788c */ /* 0x000fe4000bf05270 */
[----:B------:R-:W-:Y:S02]  /*2220*/  USHF.L.U32 UR34, UR7, 0x5, URZ ;  /* 0x0000000507227899 */ /* 0x000fe400080006ff */
[----:B------:R-:W-:Y:S02]  /*2230*/  USEL UR9, URZ, 0x1, UP0 ;  /* 0x00000001ff097887 */ /* 0x000fe40008000000 */
[----:B------:R-:W-:-:S02]  /*2240*/  USEL UR5, UR5, URZ, UP0 ;  /* 0x000000ff05057287 */ /* 0x000fc40008000000 */
[----:B------:R-:W-:Y:S02]  /*2250*/  UIADD3 UR14, UP0, UPT, UR28, 0x180, URZ ;  /* 0x000001801c0e7890 */ /* 0x000fe4000ff1e0ff */
[----:B------:R-:W-:Y:S01]  /*2260*/  ULEA UR8, UR5, UR6, 0x3 ;  /* 0x0000000605087291 */ /* 0x000fe2000f8e18ff */
[----:B------:R-:W-:Y:S01]  /*2270*/  LOP3.LUT R12, R12, UR9, RZ, 0x3c, !PT ;  /* 0x000000090c0c7c12 */ /* 0x000fe2000f8e3cff */
[----:B------:R-:W-:Y:S02]  /*2280*/  UIADD3.X UR17, UPT, UPT, URZ, UR29, URZ, UP1, !UPT ;  /* 0x0000001dff117290 */ /* 0x000fe40008ffe4ff */
[----:B------:R-:W-:Y:S01]  /*2290*/  UIADD3.X UR15, UPT, UPT, URZ, UR29, URZ, UP0, !UPT ;  /* 0x0000001dff0f7290 */ /* 0x000fe200087fe4ff */
[----:B-1----:R-:W-:Y:S01]  /*22a0*/  SHF.L.U32 R0, R12, 0x1f, RZ ;  /* 0x0000001f0c007819 */ /* 0x002fe200000006ff */
[----:B------:R-:W-:Y:S01]  /*22b0*/  UMOV UR18, 0x0 ;  /* 0x0000000000127882 */ /* 0x000fe20000000000 */
[----:B------:R-:W-:Y:S01]  /*22c0*/  UMOV UR19, 0x10000000 ;  /* 0x1000000000137882 */ /* 0x000fe20000000000 */
[----:B------:R-:W-:Y:S01]  /*22d0*/  UMOV UR12, UR36 ;  /* 0x00000024000c7c82 */ /* 0x000fe20008000000 */
[----:B------:R3:W4:Y:S01]  /*22e0*/  SYNCS.PHASECHK.TRANS64.TRYWAIT P0, [UR8+0x1b0], R0 ;  /* 0x0001b000ff0075a7 */ /* 0x0007220008001108 */
[----:B------:R-:W-:Y:S01]  /*22f0*/  USHF.L.U32 UR8, UR4, 0xb, URZ ;  /* 0x0000000b04087899 */ /* 0x000fe200080006ff */
[----:B------:R-:W-:-:S02]  /*2300*/  UMOV UR9, UR33 ;  /* 0x0000002100097c82 */ /* 0x000fc40008000000 */
[----:B------:R-:W-:Y:S01]  /*2310*/  UMOV UR4, 0xff0000 ;  /* 0x00ff000000047882 */ /* 0x000fe20000000000 */
[----:B------:R-:W-:Y:S02]  /*2320*/  ULOP3.LUT UR32, UR8, UR21, URZ, 0xfc, !UPT ;  /* 0x0000001508207292 */ /* 0x000fe4000f8efcff */
[----:B------:R-:W-:Y:S02]  /*2330*/  UIADD3 UR8, UPT, UPT, UR6, 0x1d800, UR8 ;  /* 0x0001d80006087890 */ /* 0x000fe4000fffe008 */
[----:B------:R-:W-:Y:S01]  /*2340*/  UIADD3 UR32, UPT, UPT, UR6, 0x2800, UR32 ;  /* 0x0000280006207890 */ /* 0x000fe2000fffe020 */
[----:B------:R-:W-:Y:S01]  /*2350*/  UMOV UR10, UR34 ;  /* 0x00000022000a7c82 */ /* 0x000fe20008000000 */
[----:B------:R-:W-:Y:S01]  /*2360*/  UIADD3 UR7, UPT, UPT, UR7, 0x1, URZ ;  /* 0x0000000107077890 */ /* 0x000fe2000fffe0ff */
[----:B------:R-:W-:-:S03]  /*2370*/  UMOV UR13, UR24 ;  /* 0x00000018000d7c82 */ /* 0x000fc60008000000 */
[----:B------:R-:W-:-:S03]  /*2380*/  UISETP.NE.AND UP0, UPT, UR7, UR24, UPT ;  /* 0x000000180700728c */ /* 0x000fc6000bf05270 */
[----:B------:R1:W-:Y:S01]  /*2390*/  UTMALDG.3D.MULTICAST [UR32], [UR16], UR4, desc[UR18] ;  /* 0x00001220100073b4 */ /* 0x0003e20008011804 */
[----:B------:R3:W-:Y:S01]  /*23a0*/  UTMALDG.3D [UR8], [UR14], desc[UR18] ;  /* 0x000012080e0075b4 */ /* 0x0007e20008011000 */
[----:B-1----:R-:W-:-:S04]  /*23b0*/  UMOV UR4, UR5 ;  /* 0x0000000500047c82 */ /* 0x002fc80008000000 */
[----:B---3--:R-:W-:Y:S05]  /*23c0*/  BRA.U UP0, `(.L_x_32) ;  /* 0xfffffffd004c7547 */ /* 0x008fea000b83ffff */
.L_x_26:
[----:B------:R-:W-:Y:S01]  /*23d0*/  ULEA UR4, UR5, UR6, 0x3 ;  /* 0x0000000605047291 */ /* 0x000fe2000f8e18ff */
[----:B-1----:R-:W-:Y:S01]  /*23e0*/  SHF.L.U32 R0, R12, 0x1f, RZ ;  /* 0x0000001f0c007819 */ /* 0x002fe200000006ff */
[----:B------:R-:W-:Y:S01]  /*23f0*/  @!P1 SYNCS.ARRIVE.TRANS64.A1T0 RZ, [UR6+0x378], RZ ;  /* 0x000378ffffff99a7 */ /* 0x000fe20008100006 */
[----:B------:R-:W-:-:S06]  /*2400*/  UISETP.GT.AND UP0, UPT, UR42, UR41, UPT ;  /* 0x000000292a00728c */ /* 0x000fcc000bf04270 */
[----:B--2-4-:R1:W2:Y:S03]  /*2410*/  SYNCS.PHASECHK.TRANS64.TRYWAIT P0, [UR4+0x1b0], R0 ;  /* 0x0001b000ff0075a7 */ /* 0x0142a60008001104 */
[----:B------:R-:W-:Y:S05]  /*2420*/  BRA.U !UP0, `(.L_x_33) ;  /* 0x0000000108c07547 */ /* 0x000fea000b800000 */
[----:B------:R-:W-:Y:S01]  /*2430*/  UIADD3 UR26, UPT, UPT, UR43, UR13, URZ ;  /* 0x0000000d2b1a7290 */ /* 0x000fe2000fffe0ff */
[----:B------:R-:W-:-:S11]  /*2440*/  UMOV UR4, UR5 ;  /* 0x0000000500047c82 */ /* 0x000fd60008000000 */
.L_x_39:
[----:B------:R-:W-:Y:S01]  /*2450*/  ULEA UR17, UR4, UR6, 0x3 ;  /* 0x0000000604117291 */ /* 0x000fe2000f8e18ff */
[----:B--2---:R-:W-:Y:S01]  /*2460*/  @!P3 MOV R2, 0x1000 ;  /* 0x000010000002b802 */ /* 0x004fe20000000f00 */
[----:B--2-4-:R-:W-:Y:S10]  /*2470*/  @P0 BRA `(.L_x_34) ;  /* 0x00000000000c0947 */ /* 0x014ff40003800000 */
[----:B------:R-:W-:-:S04]  /*2480*/  SHF.L.U32 R3, R12, 0x1f, RZ ;  /* 0x0000001f0c037819 */ /* 0x000fc800000006ff */
[----:B------:R-:W2:Y:S02]  /*2490*/  SYNCS.PHASECHK.TRANS64.TRYWAIT P0, [UR17+0x1b0], R3 ;  /* 0x0001b003ff0075a7 */ /* 0x000ea40008001111 */
[----:B--2---:R-:W-:Y:S05]  /*24a0*/  @!P0 BRA `(.L_x_35) ;  /* 0x0000006400948947 */ /* 0x004fea0003800000 */
.L_x_34:
[----:B------:R2:W-:Y:S01]  /*24b0*/  @!P3 SYNCS.ARRIVE.TRANS64 RZ, [UR17], R2 ;  /* 0x00000002ffffb9a7 */ /* 0x0005e20008000011 */
[----:B------:R-:W-:-:S04]  /*24c0*/  ULOP3.LUT UR5, UR25, 0x2, URZ, 0xfc, !UPT ;  /* 0x0000000219057892 */ /* 0x000fc8000f8efcff */
[----:B------:R-:W-:-:S09]  /*24d0*/  UISETP.NE.AND UP0, UPT, UR5, 0x2, UPT ;  /* 0x000000020500788c */ /* 0x000fd2000bf05270 */
[----:B------:R-:W-:Y:S05]  /*24e0*/  BRA.U UP0, `(.L_x_36) ;  /* 0x0000000100047547 */ /* 0x000fea000b800000 */
[----:B------:R-:W-:Y:S05]  /*24f0*/  BPT.TRAP 0x1 ;  /* 0x000000040000795c */ /* 0x000fea0000300000 */
.L_x_36:
[----:B------:R-:W-:Y:S04]  /*2500*/  BSSY.RECONVERGENT B0, `(.L_x_37) ;  /* 0x0000003000007945 */ /* 0x000fe80003800200 */
[----:B------:R-:W-:Y:S05]  /*2510*/  @P2 BRA `(.L_x_38) ;  /* 0x0000000000042947 */ /* 0x000fea0003800000 */
[----:B------:R-:W-:Y:S05]  /*2520*/  BPT.TRAP 0x1 ;  /* 0x000000040000795c */ /* 0x000fea0000300000 */
.L_x_38:
[----:B------:R-:W-:Y:S05]  /*2530*/  BSYNC.RECONVERGENT B0 ;  /* 0x0000000000007941 */ /* 0x000fea0003800200 */
.L_x_37:
[----:B------:R-:W-:Y:S02]  /*2540*/  UIADD3 UR5, UPT, UPT, UR4, 0x1, URZ ;  /* 0x0000000104057890 */ /* 0x000fe4000fffe0ff */
[----:B------:R-:W-:Y:S02]  /*2550*/  UIADD3 UR14, UP1, UPT, UR28, 0x80, URZ ;  /* 0x000000801c0e7890 */ /* 0x000fe4000ff3e0ff */
[----:B------:R-:W-:Y:S02]  /*2560*/  UISETP.NE.AND UP0, UPT, UR5, 0x36, UPT ;  /* 0x000000360500788c */ /* 0x000fe4000bf05270 */
[----:B------:R-:W-:Y:S02]  /*2570*/  USHF.L.U32 UR18, UR13, 0x5, URZ ;  /* 0x000000050d127899 */ /* 0x000fe400080006ff */
[----:B------:R-:W-:Y:S02]  /*2580*/  USEL UR8, URZ, 0x1, UP0 ;  /* 0x00000001ff087887 */ /* 0x000fe40008000000 */
[----:B------:R-:W-:-:S02]  /*2590*/  USEL UR5, UR5, URZ, UP0 ;  /* 0x000000ff05057287 */ /* 0x000fc40008000000 */
[----:B------:R-:W-:Y:S02]  /*25a0*/  UIADD3 UR22, UP0, UPT, UR28, 0x180, URZ ;  /* 0x000001801c167890 */ /* 0x000fe4000ff1e0ff */
[----:B------:R-:W-:Y:S01]  /*25b0*/  LOP3.LUT R12, R12, UR8, RZ, 0x3c, !PT ;  /* 0x000000080c0c7c12 */ /* 0x000fe2000f8e3cff */
[----:B------:R-:W-:Y:S02]  /*25c0*/  USHF.L.U32 UR8, UR4, 0xb, URZ ;  /* 0x0000000b04087899 */ /* 0x000fe400080006ff */
[----:B------:R-:W-:Y:S01]  /*25d0*/  ULEA UR7, UR5, UR6, 0x3 ;  /* 0x0000000605077291 */ /* 0x000fe2000f8e18ff */
[----:B-1----:R-:W-:Y:S01]  /*25e0*/  SHF.L.U32 R0, R12, 0x1f, RZ ;  /* 0x0000001f0c007819 */ /* 0x002fe200000006ff */
[----:B------:R-:W-:Y:S02]  /*25f0*/  ULOP3.LUT UR16, UR8, UR21, URZ, 0xfc, !UPT ;  /* 0x0000001508107292 */ /* 0x000fe4000f8efcff */
[----:B------:R-:W-:Y:S02]  /*2600*/  UIADD3.X UR15, UPT, UPT, URZ, UR29, URZ, UP1, !UPT ;  /* 0x0000001dff0f7290 */ /* 0x000fe40008ffe4ff */
[----:B------:R-:W-:-:S02]  /*2610*/  UIADD3 UR16, UPT, UPT, UR6, 0x2800, UR16 ;  /* 0x0000280006107890 */ /* 0x000fc4000fffe010 */
[----:B------:R-:W-:Y:S01]  /*2620*/  UIADD3 UR8, UPT, UPT, UR6, 0x1d800, UR8 ;  /* 0x0001d80006087890 */ /* 0x000fe2000fffe008 */
[----:B------:R3:W4:Y:S01]  /*2630*/  SYNCS.PHASECHK.TRANS64.TRYWAIT P0, [UR7+0x1b0], R0 ;  /* 0x0001b000ff0075a7 */ /* 0x0007220008001107 */
[----:B------:R-:W-:Y:S01]  /*2640*/  UIADD3.X UR23, UPT, UPT, URZ, UR29, URZ, UP0, !UPT ;  /* 0x0000001dff177290 */ /* 0x000fe200087fe4ff */
[----:B------:R-:W-:Y:S01]  /*2650*/  UMOV UR4, 0xff0000 ;  /* 0x00ff000000047882 */ /* 0x000fe20000000000 */
[----:B------:R-:W-:Y:S01]  /*2660*/  UMOV UR30, 0x0 ;  /* 0x00000000001e7882 */ /* 0x000fe20000000000 */
[----:B------:R-:W-:Y:S01]  /*2670*/  UMOV UR31, 0x10000000 ;  /* 0x10000000001f7882 */ /* 0x000fe20000000000 */
[----:B------:R-:W-:Y:S01]  /*2680*/  UMOV UR19, UR35 ;  /* 0x0000002300137c82 */ /* 0x000fe20008000000 */
[----:B------:R-:W-:Y:S01]  /*2690*/  UMOV UR20, UR36 ;  /* 0x0000002400147c82 */ /* 0x000fe20008000000 */
[----:B------:R-:W-:Y:S01]  /*26a0*/  UMOV UR12, UR36 ;  /* 0x00000024000c7c82 */ /* 0x000fe20008000000 */
[----:B------:R-:W-:Y:S01]  /*26b0*/  UMOV UR9, UR17 ;  /* 0x0000001100097c82 */ /* 0x000fe20008000000 */
[----:B------:R-:W-:Y:S01]  /*26c0*/  UMOV UR10, UR18 ;  /* 0x00000012000a7c82 */ /* 0x000fe20008000000 */
[----:B------:R1:W-:Y:S01]  /*26d0*/  UTMALDG.3D.MULTICAST [UR16], [UR14], UR4, desc[UR30] ;  /* 0x00001e100e0073b4 */ /* 0x0003e20008011804 */
[----:B------:R-:W-:-:S04]  /*26e0*/  UIADD3 UR13, UPT, UPT, UR13, 0x1, URZ ;  /* 0x000000010d0d7890 */ /* 0x000fc8000fffe0ff */
[----:B------:R-:W-:Y:S01]  /*26f0*/  UISETP.NE.AND UP0, UPT, UR13, UR26, UPT ;  /* 0x0000001a0d00728c */ /* 0x000fe2000bf05270 */
[----:B------:R3:W-:Y:S01]  /*2700*/  UTMALDG.3D [UR8], [UR22], desc[UR30] ;  /* 0x00001e08160075b4 */ /* 0x0007e20008011000 */
[----:B-1----:R-:W-:-:S07]  /*2710*/  UMOV UR4, UR5 ;  /* 0x0000000500047c82 */ /* 0x002fce0008000000 */
[----:B---3--:R-:W-:Y:S05]  /*2720*/  BRA.U UP0, `(.L_x_39) ;  /* 0xfffffffd00487547 */ /* 0x008fea000b83ffff */
.L_x_33:
[C---:B------:R-:W-:Y:S01]  /*2730*/  LEA R3, R11.reuse, UR6, 0x3 ;  /* 0x000000060b037c11 */ /* 0x040fe2000f8e18ff */
[----:B------:R-:W-:Y:S01]  /*2740*/  NOP ;  /* 0x0000000000007918 */ /* 0x000fe20000000000 */
[----:B-1----:R-:W-:Y:S02]  /*2750*/  SHF.L.U32 R0, R10, 0x1f, RZ ;  /* 0x0000001f0a007819 */ /* 0x002fe400000006ff */
[----:B------:R-:W-:Y:S02]  /*2760*/  LEA R4, R11, UR6, 0x4 ;  /* 0x000000060b047c11 */ /* 0x000fe4000f8e20ff */
[----:B--2-4-:R-:W1:Y:S02]  /*2770*/  SYNCS.PHASECHK.TRANS64.TRYWAIT P0, [R3+URZ+0x380], R0 ;  /* 0x00038000030075a7 */ /* 0x014e6400080011ff */
[----:B-1----:R-:W-:Y:S05]  /*2780*/  @!P0 BRA `(.L_x_40) ;  /* 0x0000006000f48947 */ /* 0x002fea0003800000 */
.L_x_156:
[----:B------:R-:W2:Y:S01]  /*2790*/  LDS.128 R4, [R4+0x410] ;  /* 0x0004100004047984 */ /* 0x000ea20000000c00 */
[----:B------:R-:W-:Y:S01]  /*27a0*/  UISETP.GE.AND UP0, UPT, UR40, 0x1, UPT ;  /* 0x000000012800788c */ /* 0x000fe2000bf06270 */
[----:B------:R-:W-:Y:S01]  /*27b0*/  @!PT LDS RZ, [RZ] ;  /* 0x00000000fffff984 */ /* 0x000fe20000000800 */
[----:B------:R-:W-:Y:S01]  /*27c0*/  @!PT LDS RZ, [RZ] ;  /* 0x00000000fffff984 */ /* 0x000fe20000000800 */
[----:B------:R-:W-:Y:S01]  /*27d0*/  @!PT LDS RZ, [RZ] ;  /* 0x00000000fffff984 */ /* 0x000fe20000000800 */
[----:B------:R-:W-:Y:S01]  /*27e0*/  @!PT LDS RZ, [RZ] ;  /* 0x00000000fffff984 */ /* 0x000fe20000000800 */
[----:B------:R3:W-:Y:S06]  /*27f0*/  MEMBAR.ALL.CTA ;  /* 0x0000000000007992 */ /* 0x0007ec0000008000 */
[----:B---3--:R-:W3:Y:S01]  /*2800*/  FENCE.VIEW.ASYNC.S ;  /* 0x00000000000073c6 */ /* 0x008ee20000000000 */
[----:B--2---:R-:W-:-:S13]  /*2810*/  LOP3.LUT P0, RZ, R6, 0x1, RZ, 0xc0, !PT ;  /* 0x0000000106ff7812 */ /* 0x004fda000780c0ff */
[----:B---3--:R-:W-:Y:S01]  /*2820*/  VOTEU.ANY UP1, P0 ;  /* 0x0000000000ff7886 */ /* 0x008fe20000020100 */
[----:B------:R-:W-:-:S13]  /*2830*/  PLOP3.LUT P0, PT, PT, PT, UP1, 0x80, 0x8 ;  /* 0x000000000008781c */ /* 0x000fda0003f0f018 */
[----:B-1----:R-:W-:Y:S02]  /*2840*/  @P0 LOP3.LUT R0, R5, 0xffff, RZ, 0xc0, !PT ;  /* 0x0000ffff05000812 */ /* 0x002fe400078ec0ff */
[----:B------:R-:W-:Y:S02]  /*2850*/  @P0 MOV R2, R4 ;  /* 0x0000000400020202 */ /* 0x000fe40000000f00 */
[----:B------:R-:W-:Y:S01]  /*2860*/  @P0 R2UR UR7, R0 ;  /* 0x00000000000702ca */ /* 0x000fe200000e0000 */
[----:B------:R-:W-:Y:S01]  /*2870*/  VIADD R0, R3, 0x390 ;  /* 0x0000039003007836 */ /* 0x000fe20000000000 */
[----:B------:R-:W-:Y:S02]  /*2880*/  @P0 SHF.R.U32.HI R4, RZ, 0x10, R5 ;  /* 0x00000010ff040819 */ /* 0x000fe40000011605 */
[----:B------:R-:W-:Y:S02]  /*2890*/  @P0 R2UR UR8, R2 ;  /* 0x00000000020802ca */ /* 0x000fe400000e0000 */
[----:B------:R-:W-:-:S02]  /*28a0*/  PRMT R0, RZ, 0x654, R0 ;  /* 0x00000654ff007816 */ /* 0x000fc40000000000 */
[----:B------:R-:W-:Y:S02]  /*28b0*/  @P0 R2UR UR4, R4 ;  /* 0x00000000040402ca */ /* 0x000fe400000e0000 */
[----:B------:R1:W-:Y:S03]  /*28c0*/  SYNCS.ARRIVE.TRANS64.RED.A1T0 RZ, [R0+URZ], RZ ;  /* 0x000000ff00ff79a7 */ /* 0x0003e600081004ff */
[----:B------:R-:W-:-:S04]  /*28d0*/  @UP1 UMOV UR27, UR7 ;  /* 0x00000007001b1c82 */ /* 0x000fc80008000000 */
[----:B------:R-:W-:-:S04]  /*28e0*/  @UP1 UMOV UR37, UR8 ;  /* 0x0000000800251c82 */ /* 0x000fc80008000000 */
[----:B------:R-:W-:Y:S01]  /*28f0*/  @UP1 UMOV UR36, UR4 ;  /* 0x0000000400241c82 */ /* 0x000fe20008000000 */
[----:B------:R-:W-:Y:S05]  /*2900*/  BRA.U !UP0, `(.L_x_41) ;  /* 0x0000000108d47547 */ /* 0x000fea000b800000 */
[----:B------:R-:W2:Y:S01]  /*2910*/  LDCU.128 UR12, c[0x0][0xb10] ;  /* 0x00016200ff0c77ac */ /* 0x000ea20008000c00 */
[----:B------:R-:W3:Y:S01]  /*2920*/  LDCU UR26, c[0x0][0xb20] ;  /* 0x00016400ff1a77ac */ /* 0x000ee20008000800 */
[----:B------:R-:W4:Y:S01]  /*2930*/  LDCU UR20, c[0x0][0xb0c] ;  /* 0x00016180ff1477ac */ /* 0x000f220008000800 */
[----:B------:R-:W1:Y:S01]  /*2940*/  LDCU.64 UR10, c[0x0][0xb28] ;  /* 0x00016500ff0a77ac */ /* 0x000e620008000a00 */
[----:B------:R-:W-:Y:S02]  /*2950*/  UISETP.NE.AND UP3, UPT, UR40, 0x1, UPT ;  /* 0x000000012800788c */ /* 0x000fe4000bf65270 */
[----:B--2---:R-:W-:Y:S02]  /*2960*/  UIMAD.WIDE.U32 UR16, UR38, UR15, URZ ;  /* 0x0000000f261072a5 */ /* 0x004fe4000f8e00ff */
[----:B------:R-:W-:Y:S02]  /*2970*/  UIMAD.WIDE.U32 UR8, UR39, UR12, URZ ;  /* 0x0000000c270872a5 */ /* 0x000fe4000f8e00ff */
[----:B------:R-:W-:-:S02]  /*2980*/  UISETP.NE.AND UP0, UPT, UR14, 0x1, UPT ;  /* 0x000000010e00788c */ /* 0x000fc4000bf05270 */
[----:B------:R-:W-:Y:S01]  /*2990*/  UIMAD.WIDE.U32 UR22, UR27, UR15, URZ ;  /* 0x0000000f1b1672a5 */ /* 0x000fe2000f8e00ff */
[----:B------:R-:W-:Y:S02]  /*29a0*/  UMOV UR16, UR17 ;  /* 0x0000001100107c82 */ /* 0x000fe40008000000 */
[----:B------:R-:W-:Y:S01]  /*29b0*/  UMOV UR8, UR9 ;  /* 0x0000000900087c82 */ /* 0x000fe20008000000 */
[----:B---3--:R-:W-:Y:S02]  /*29c0*/  USHF.R.U32.HI UR16, URZ, UR26, UR16 ;  /* 0x0000001aff107299 */ /* 0x008fe40008011610 */
[----:B----4-:R-:W-:Y:S02]  /*29d0*/  UISETP.NE.AND UP2, UPT, UR20, 0x1, UPT ;  /* 0x000000011400788c */ /* 0x010fe4000bf45270 */
[----:B------:R-:W-:Y:S02]  /*29e0*/  USHF.R.U32.HI UR8, URZ, UR13, UR8 ;  /* 0x0000000dff087299 */ /* 0x000fe40008011608 */
[----:B------:R-:W-:-:S02]  /*29f0*/  USEL UR7, UR38, UR16, !UP0 ;  /* 0x0000001026077287 */ /* 0x000fc4000c000000 */
[----:B------:R-:W-:Y:S02]  /*2a00*/  USEL UR8, UR39, UR8, !UP2 ;  /* 0x0000000827087287 */ /* 0x000fe4000d000000 */
[----:B-1----:R-:W-:Y:S01]  /*2a10*/  UIMAD.WIDE.U32 UR16, UR7, UR10, URZ ;  /* 0x0000000a071072a5 */ /* 0x002fe2000f8e00ff */
[----:B------:R-:W-:Y:S01]  /*2a20*/  UMOV UR4, UR23 ;  /* 0x0000001700047c82 */ /* 0x000fe20008000000 */
[----:B------:R-:W-:Y:S02]  /*2a30*/  UIMAD.WIDE.U32 UR18, UR37, UR12, URZ ;  /* 0x0000000c251272a5 */ /* 0x000fe4000f8e00ff */
[----:B------:R-:W-:-:S03]  /*2a40*/  UIMAD.WIDE.U32 UR22, UR8, UR10, URZ ;  /* 0x0000000a081672a5 */ /* 0x000fc6000f8e00ff */
[----:B------:R-:W-:Y:S01]  /*2a50*/  UMOV UR16, UR17 ;  /* 0x0000001100107c82 */ /* 0x000fe20008000000 */
[----:B------:R-:W-:Y:S02]  /*2a60*/  USHF.R.U32.HI UR4, URZ, UR26, UR4 ;  /* 0x0000001aff047299 */ /* 0x000fe40008011604 */
[----:B------:R-:W-:Y:S01]  /*2a70*/  @UP3 USHF.R.U32.HI UR7, URZ, UR11, UR16 ;  /* 0x0000000bff073299 */ /* 0x000fe20008011610 */
[----:B------:R-:W-:Y:S01]  /*2a80*/  UMOV UR18, UR19 ;  /* 0x0000001300127c82 */ /* 0x000fe20008000000 */
[----:B------:R-:W-:Y:S01]  /*2a90*/  UMOV UR22, UR23 ;  /* 0x0000001700167c82 */ /* 0x000fe20008000000 */
[----:B------:R-:W-:Y:S02]  /*2aa0*/  USHF.R.U32.HI UR13, URZ, UR13, UR18 ;  /* 0x0000000dff0d7299 */ /* 0x000fe40008011612 */
[----:B------:R-:W-:Y:S02]  /*2ab0*/  USEL UR4, UR27, UR4, !UP0 ;  /* 0x000000041b047287 */ /* 0x000fe4000c000000 */
[----:B------:R-:W-:-:S02]  /*2ac0*/  @UP3 USHF.R.U32.HI UR8, URZ, UR11, UR22 ;  /* 0x0000000bff083299 */ /* 0x000fc40008011616 */
[----:B------:R-:W-:Y:S02]  /*2ad0*/  UIMAD UR9, UR40, UR7, URZ ;  /* 0x00000007280972a4 */ /* 0x000fe4000f8e02ff */
[----:B------:R-:W-:Y:S02]  /*2ae0*/  USEL UR7, UR37, UR13, !UP2 ;  /* 0x0000000d25077287 */ /* 0x000fe4000d000000 */
[----:B------:R-:W-:Y:S02]  /*2af0*/  UIMAD UR12, UR40, UR8, URZ ;  /* 0x00000008280c72a4 */ /* 0x000fe4000f8e02ff */
[----:B------:R-:W-:Y:S02]  /*2b00*/  UISETP.GE.AND UP0, UPT, UR4, UR9, UPT ;  /* 0x000000090400728c */ /* 0x000fe4000bf06270 */
[----:B------:R-:W-:Y:S02]  /*2b10*/  UIMAD.WIDE.U32 UR16, UR4, UR10, URZ ;  /* 0x0000000a041072a5 */ /* 0x000fe4000f8e00ff */
[----:B------:R-:W-:-:S02]  /*2b20*/  UISETP.GE.OR UP0, UPT, UR7, UR12, UP0 ;  /* 0x0000000c0700728c */ /* 0x000fc40008706670 */
        /* <DEDUP_REMOVED lines=19> */
.L_x_41:
[----:B------:R-:W2:Y:S02]  /*2c60*/  LDCU UR4, c[0x0][0xb30] ;  /* 0x00016600ff0477ac */ /* 0x000ea40008000800 */
[----:B--2---:R-:W-:-:S09]  /*2c70*/  UISETP.NE.AND UP0, UPT, UR4, 0x1, UPT ;  /* 0x000000010400788c */ /* 0x004fd2000bf05270 */
[----:B------:R-:W-:Y:S05]  /*2c80*/  BRA.U UP0, `(.L_x_42) ;  /* 0x0000000100447547 */ /* 0x000fea000b800000 */
[----:B------:R-:W2:Y:S01]  /*2c90*/  LDCU.128 UR12, c[0x0][0xb10] ;  /* 0x00016200ff0c77ac */ /* 0x000ea20008000c00 */
[----:B------:R-:W3:Y:S01]  /*2ca0*/  LDCU UR16, c[0x0][0xb0c] ;  /* 0x00016180ff1077ac */ /* 0x000ee20008000800 */
[----:B------:R-:W4:Y:S01]  /*2cb0*/  LDCU UR17, c[0x0][0xb20] ;  /* 0x00016400ff1177ac */ /* 0x000f220008000800 */
[----:B--2---:R-:W-:Y:S02]  /*2cc0*/  UIMAD.WIDE.U32 UR10, UR37, UR12, URZ ;  /* 0x0000000c250a72a5 */ /* 0x004fe4000f8e00ff */
[----:B------:R-:W-:Y:S02]  /*2cd0*/  UIMAD.WIDE.U32 UR8, UR27, UR15, URZ ;  /* 0x0000000f1b0872a5 */ /* 0x000fe4000f8e00ff */
[----:B---3--:R-:W-:Y:S02]  /*2ce0*/  UISETP.NE.AND UP2, UPT, UR16, 0x1, UPT ;  /* 0x000000011000788c */ /* 0x008fe4000bf45270 */
[----:B------:R-:W-:Y:S01]  /*2cf0*/  UISETP.NE.AND UP0, UPT, UR14, 0x1, UPT ;  /* 0x000000010e00788c */ /* 0x000fe2000bf05270 */
[----:B------:R-:W-:-:S02]  /*2d00*/  UMOV UR7, UR11 ;  /* 0x0000000b00077c82 */ /* 0x000fc40008000000 */
[----:B------:R-:W-:Y:S01]  /*2d10*/  UMOV UR4, UR9 ;  /* 0x0000000900047c82 */ /* 0x000fe20008000000 */
[----:B------:R-:W-:Y:S02]  /*2d20*/  USHF.R.U32.HI UR7, URZ, UR13, UR7 ;  /* 0x0000000dff077299 */ /* 0x000fe40008011607 */
[----:B----4-:R-:W-:Y:S02]  /*2d30*/  USHF.R.U32.HI UR4, URZ, UR17, UR4 ;  /* 0x00000011ff047299 */ /* 0x010fe40008011604 */
[----:B------:R-:W-:Y:S02]  /*2d40*/  USEL UR7, UR37, UR7, !UP2 ;  /* 0x0000000725077287 */ /* 0x000fe4000d000000 */
[----:B------:R-:W-:-:S04]  /*2d50*/  USEL UR4, UR27, UR4, !UP0 ;  /* 0x000000041b047287 */ /* 0x000fc8000c000000 */
[----:B------:R-:W-:Y:S02]  /*2d60*/  UIADD3 UR8, UPT, UPT, UR7, -UR4, URZ ;  /* 0x8000000407087290 */ /* 0x000fe4000fffe0ff */
[----:B------:R-:W-:Y:S02]  /*2d70*/  UIADD3 UR4, UPT, UPT, -UR7, UR4, URZ ;  /* 0x0000000407047290 */ /* 0x000fe4000fffe1ff */
[----:B------:R-:W-:Y:S02]  /*2d80*/  UIMAD UR27, UR8, UR14, UR27 ;  /* 0x0000000e081b72a4 */ /* 0x000fe4000f8e021b */
[----:B------:R-:W-:-:S12]  /*2d90*/  UIMAD UR37, UR4, UR16, UR37 ;  /* 0x00000010042572a4 */ /* 0x000fd8000f8e0225 */
.L_x_42:
[----:B------:R-:W-:Y:S01]  /*2da0*/  VIADD R11, R11, 0x1 ;  /* 0x000000010b0b7836 */ /* 0x000fe20000000000 */
[----:B------:R-:W-:Y:S01]  /*2db0*/  PLOP3.LUT P1, PT, PT, PT, PT, 0x80, 0x8 ;  /* 0x000000000008781c */ /* 0x000fe20003f2f070 */
[----:B------:R-:W-:Y:S02]  /*2dc0*/  UIADD3 UR46, UPT, UPT, UR37, UR60, URZ ;  /* 0x0000003c252e7290 */ /* 0x000fe4000fffe0ff */
[----:B------:R-:W-:Y:S01]  /*2dd0*/  UIADD3 UR45, UPT, UPT, UR27, UR57, URZ ;  /* 0x000000391b2d7290 */ /* 0x000fe2000fffe0ff */
[----:B------:R-:W-:-:S04]  /*2de0*/  ISETP.NE.AND P0, PT, R11, 0x2, PT ;  /* 0x000000020b00780c */ /* 0x000fc80003f05270 */
[----:B-1----:R-:W-:Y:S02]  /*2df0*/  SEL R0, RZ, 0x1, P0 ;  /* 0x00000001ff007807 */ /* 0x002fe40000000000 */
[----:B------:R-:W-:Y:S02]  /*2e00*/  SEL R11, R11, RZ, P0 ;  /* 0x000000ff0b0b7207 */ /* 0x000fe40000000000 */
[----:B------:R-:W-:Y:S01]  /*2e10*/  LOP3.LUT R10, R10, R0, RZ, 0x3c, !PT ;  /* 0x000000000a0a7212 */ /* 0x000fe200078e3cff */
[----:B------:R-:W-:Y:S06]  /*2e20*/  BRA.U UP1, `(.L_x_43) ;  /* 0xfffffff101447547 */ /* 0x000fec000b83ffff */
[----:B------:R-:W-:Y:S01]  /*2e30*/  UIADD3 UR7, UPT, UPT, UR6, 0x1b0, URZ ;  /* 0x000001b006077890 */ /* 0x000fe2000fffe0ff */
[----:B------:R-:W-:-:S03]  /*2e40*/  SHF.L.U32 R2, R12, 0x1f, RZ ;  /* 0x0000001f0c027819 */ /* 0x000fc600000006ff */
[----:B------:R-:W-:-:S09]  /*2e50*/  ULEA UR4, UR5, UR7, 0x3 ;  /* 0x0000000705047291 */ /* 0x000fd2000f8e18ff */
[----:B------:R-:W1:Y:S02]  /*2e60*/  SYNCS.PHASECHK.TRANS64.TRYWAIT P0, [UR4], R2 ;  /* 0x00000002ff0075a7 */ /* 0x000e640008001104 */
[----:B-1----:R-:W-:Y:S05]  /*2e70*/  @!P0 BRA `(.L_x_44) ;  /* 0x0000005c004c8947 */ /* 0x002fea0003800000 */
.L_x_158:
[----:B------:R-:W-:-:S04]  /*2e80*/  UIADD3 UR4, UPT, UPT, UR5, 0x1, URZ ;  /* 0x0000000105047890 */ /* 0x000fc8000fffe0ff */
[----:B------:R-:W-:-:S04]  /*2e90*/  UISETP.NE.AND UP0, UPT, UR4, 0x36, UPT ;  /* 0x000000360400788c */ /* 0x000fc8000bf05270 */
[----:B------:R-:W-:Y:S02]  /*2ea0*/  USEL UR6, URZ, 0x1, UP0 ;  /* 0x00000001ff067887 */ /* 0x000fe40008000000 */
[----:B------:R-:W-:-:S04]  /*2eb0*/  USEL UR4, UR4, URZ, UP0 ;  /* 0x000000ff04047287 */ /* 0x000fc80008000000 */
[----:B------:R-:W-:Y:S01]  /*2ec0*/  ULEA UR5, UR4, UR7, 0x3 ;  /* 0x0000000704057291 */ /* 0x000fe2000f8e18ff */
[----:B-1----:R-:W-:-:S04]  /*2ed0*/  LOP3.LUT R2, R12, UR6, RZ, 0x3c, !PT ;  /* 0x000000060c027c12 */ /* 0x002fc8000f8e3cff */
[----:B------:R-:W-:-:S04]  /*2ee0*/  SHF.L.U32 R3, R2, 0x1f, RZ ;  /* 0x0000001f02037819 */ /* 0x000fc800000006ff */
[----:B------:R-:W1:Y:S02]  /*2ef0*/  SYNCS.PHASECHK.TRANS64.TRYWAIT P0, [UR5], R3 ;  /* 0x00000003ff0075a7 */ /* 0x000e640008001105 */
[----:B-1----:R-:W-:Y:S05]  /*2f00*/  @!P0 BRA `(.L_x_45) ;  /* 0x0000005c00408947 */ /* 0x002fea0003800000 */
.L_x_160:
[----:B------:R-:W-:-:S04]  /*2f10*/  UIADD3 UR4, UPT, UPT, UR4, 0x1, URZ ;  /* 0x0000000104047890 */ /* 0x000fc8000fffe0ff */
[----:B------:R-:W-:-:S04]  /*2f20*/  UISETP.NE.AND UP0, UPT, UR4, 0x36, UPT ;  /* 0x000000360400788c */ /* 0x000fc8000bf05270 */
[----:B------:R-:W-:Y:S02]  /*2f30*/  USEL UR6, URZ, 0x1, UP0 ;  /* 0x00000001ff067887 */ /* 0x000fe40008000000 */
[----:B------:R-:W-:-:S04]  /*2f40*/  USEL UR4, UR4, URZ, UP0 ;  /* 0x000000ff04047287 */ /* 0x000fc80008000000 */
[----:B------:R-:W-:Y:S01]  /*2f50*/  ULEA UR5, UR4, UR7, 0x3 ;  /* 0x0000000704057291 */ /* 0x000fe2000f8e18ff */
[----:B------:R-:W-:-:S04]  /*2f60*/  LOP3.LUT R2, R2, UR6, RZ, 0x3c, !PT ;  /* 0x0000000602027c12 */ /* 0x000fc8000f8e3cff */
[----:B-1----:R-:W-:-:S04]  /*2f70*/  SHF.L.U32 R3, R2, 0x1f, RZ ;  /* 0x0000001f02037819 */ /* 0x002fc800000006ff */
[----:B------:R-:W1:Y:S02]  /*2f80*/  SYNCS.PHASECHK.TRANS64.TRYWAIT P0, [UR5], R3 ;  /* 0x00000003ff0075a7 */ /* 0x000e640008001105 */
[----:B-1----:R-:W-:Y:S05]  /*2f90*/  @!P0 BRA `(.L_x_46) ;  /* 0x0000005c00348947 */ /* 0x002fea0003800000 */
.L_x_162:
        /* <DEDUP_REMOVED lines=9> */
.L_x_164:
        /* <DEDUP_REMOVED lines=9> */
.L_x_166:
        /* <DEDUP_REMOVED lines=9> */
.L_x_168:
        /* <DEDUP_REMOVED lines=9> */
.L_x_170:
        /* <DEDUP_REMOVED lines=9> */
.L_x_172:
        /* <DEDUP_REMOVED lines=9> */
.L_x_174:
        /* <DEDUP_REMOVED lines=9> */
.L_x_176:
        /* <DEDUP_REMOVED lines=9> */
.L_x_178:
        /* <DEDUP_REMOVED lines=9> */
.L_x_180:
        /* <DEDUP_REMOVED lines=9> */
.L_x_182:
        /* <DEDUP_REMOVED lines=9> */
.L_x_184:
        /* <DEDUP_REMOVED lines=9> */
.L_x_186:
        /* <DEDUP_REMOVED lines=9> */
.L_x_188:
        /* <DEDUP_REMOVED lines=9> */
.L_x_190:
        /* <DEDUP_REMOVED lines=9> */
.L_x_192:
        /* <DEDUP_REMOVED lines=9> */
.L_x_194:
        /* <DEDUP_REMOVED lines=9> */
.L_x_196:
        /* <DEDUP_REMOVED lines=9> */
.L_x_198:
        /* <DEDUP_REMOVED lines=9> */
.L_x_200:
        /* <DEDUP_REMOVED lines=9> */
.L_x_202:
        /* <DEDUP_REMOVED lines=9> */
.L_x_204:
        /* <DEDUP_REMOVED lines=9> */
.L_x_206:
        /* <DEDUP_REMOVED lines=9> */
.L_x_208:
        /* <DEDUP_REMOVED lines=9> */
.L_x_210:
        /* <DEDUP_REMOVED lines=9> */
.L_x_212:
        /* <DEDUP_REMOVED lines=9> */
.L_x_214:
        /* <DEDUP_REMOVED lines=9> */
.L_x_216:
        /* <DEDUP_REMOVED lines=9> */
.L_x_218:
        /* <DEDUP_REMOVED lines=9> */
.L_x_220:
        /* <DEDUP_REMOVED lines=9> */
.L_x_222:
        /* <DEDUP_REMOVED lines=9> */
.L_x_224:
        /* <DEDUP_REMOVED lines=9> */
.L_x_226:
        /* <DEDUP_REMOVED lines=9> */
.L_x_228:
        /* <DEDUP_REMOVED lines=9> */
.L_x_230:
        /* <DEDUP_REMOVED lines=9> */
.L_x_232:
        /* <DEDUP_REMOVED lines=9> */
.L_x_234:
        /* <DEDUP_REMOVED lines=9> */
.L_x_236:
        /* <DEDUP_REMOVED lines=9> */
.L_x_238:
        /* <DEDUP_REMOVED lines=9> */
.L_x_240:
        /* <DEDUP_REMOVED lines=9> */
.L_x_242:
        /* <DEDUP_REMOVED lines=9> */
.L_x_244:
        /* <DEDUP_REMOVED lines=9> */
.L_x_246:
        /* <DEDUP_REMOVED lines=9> */
.L_x_248:
        /* <DEDUP_REMOVED lines=9> */
.L_x_250:
        /* <DEDUP_REMOVED lines=9> */
.L_x_252:
        /* <DEDUP_REMOVED lines=9> */
.L_x_254:
        /* <DEDUP_REMOVED lines=9> */
.L_x_256:
        /* <DEDUP_REMOVED lines=9> */
.L_x_258:
        /* <DEDUP_REMOVED lines=9> */
.L_x_260:
        /* <DEDUP_REMOVED lines=9> */
.L_x_262:
[----:B------:R-:W-:-:S04]  /*4bc0*/  UIADD3 UR4, UPT, UPT, UR4, 0x1, URZ ;  /* 0x0000000104047890 */ /* 0x000fc8000fffe0ff */
[----:B------:R-:W-:-:S04]  /*4bd0*/  UISETP.NE.AND UP0, UPT, UR4, 0x36, UPT ;  /* 0x000000360400788c */ /* 0x000fc8000bf05270 */
[----:B------:R-:W-:Y:S02]  /*4be0*/  USEL UR5, URZ, 0x1, UP0 ;  /* 0x00000001ff057887 */ /* 0x000fe40008000000 */
[----:B------:R-:W-:-:S04]  /*4bf0*/  USEL UR4, UR4, URZ, UP0 ;  /* 0x000000ff04047287 */ /* 0x000fc80008000000 */
[----:B------:R-:W-:Y:S01]  /*4c00*/  ULEA UR4, UR4, UR7, 0x3 ;  /* 0x0000000704047291 */ /* 0x000fe2000f8e18ff */
[----:B------:R-:W-:-:S04]  /*4c10*/  LOP3.LUT R2, R2, UR5, RZ, 0x3c, !PT ;  /* 0x0000000502027c12 */ /* 0x000fc8000f8e3cff */
[----:B------:R-:W-:Y:S01]  /*4c20*/  SHF.L.U32 R2, R2, 0x1f, RZ ;  /* 0x0000001f02027819 */ /* 0x000fe200000006ff */
[----:B-1----:R-:W-:-:S07]  /*4c30*/  IMAD.U32 R0, RZ, RZ, UR4 ;  /* 0x00000004ff007e24 */ /* 0x002fce000f8e00ff */
.L_x_97:
[----:B-1----:R1:W2:Y:S02]  /*4c40*/  SYNCS.PHASECHK.TRANS64.TRYWAIT P0, [R0+URZ], R2 ;  /* 0x00000002000075a7 */ /* 0x0022a400080011ff */
[----:B--2---:R-:W-:Y:S05]  /*4c50*/  @!P0 NANOSLEEP.SYNCS 0x989680 ;  /* 0x009896800000895d */ /* 0x004fea0003900000 */
[----:B------:R-:W2:Y:S02]  /*4c60*/  @!P0 SYNCS.PHASECHK.TRANS64 P0, [R0+URZ], R2 ;  /* 0x00000002000085a7 */ /* 0x000ea400080010ff */
[----:B--2---:R-:W-:Y:S05]  /*4c70*/  @P0 EXIT ;  /* 0x000000000000094d */ /* 0x004fea0003800000 */
[----:B------:R-:W-:Y:S05]  /*4c80*/  BRA `(.L_x_97) ;  /* 0xfffffffc00ec7947 */ /* 0x000fea000383ffff */
.L_x_23:
[----:B------:R-:W-:-:S04]  /*4c90*/  UISETP.NE.AND UP0, UPT, UR48, URZ, UPT ;  /* 0x000000ff3000728c */ /* 0x000fc8000bf05270 */
[----:B------:R-:W-:-:S09]  /*4ca0*/  UISETP.NE.OR UP0, UPT, UR22, 0x1, UP0 ;  /* 0x000000011600788c */ /* 0x000fd20008705670 */
[----:B------:R-:W-:Y:S05]  /*4cb0*/  BRA.U UP0, `(.L_x_98) ;  /* 0x0000000500487547 */ /* 0x000fea000b800000 */
[----:B------:R-:W-:Y:S01]  /*4cc0*/  ISETP.GE.U32.AND P2, PT, R0, 0x8, PT ;  /* 0x000000080000780c */ /* 0x000fe20003f46070 */
[----:B------:R-:W-:Y:S01]  /*4cd0*/  IMAD.MOV.U32 R12, RZ, RZ, 0x1 ;  /* 0x00000001ff0c7424 */ /* 0x000fe200078e00ff */
[----:B------:R-:W-:Y:S02]  /*4ce0*/  CS2R R10, SRZ ;  /* 0x00000000000a7805 */ /* 0x000fe4000001ff00 */
[----:B------:R-:W-:Y:S01]  /*4cf0*/  CS2R R8, SRZ ;  /* 0x0000000000087805 */ /* 0x000fe2000001ff00 */
[----:B------:R-:W-:Y:S01]  /*4d00*/  UMOV UR6, 0x400 ;  /* 0x0000040000067882 */ /* 0x000fe20000000000 */
[----:B------:R-:W-:Y:S01]  /*4d10*/  UMOV UR5, URZ ;  /* 0x000000ff00057c82 */ /* 0x000fe20008000000 */
[----:B------:R-:W-:-:S12]  /*4d20*/  ULEA UR6, UR48, UR6, 0x18 ;  /* 0x0000000630067291 */ /* 0x000fd8000f8ec0ff */
.L_x_102:
[----:B------:R-:W-:Y:S02]  /*4d30*/  LEA R2, R8, UR6, 0x3 ;  /* 0x0000000608027c11 */ /* 0x000fe4000f8e18ff */
[----:B------:R-:W-:-:S03]  /*4d40*/  SHF.L.U32 R4, R9, 0x1f, RZ ;  /* 0x0000001f09047819 */ /* 0x000fc600000006ff */
[----:B------:R-:W-:Y:S01]  /*4d50*/  VIADD R5, R2, 0x3f0 ;  /* 0x000003f002057836 */ /* 0x000fe20000000000 */
[----:B------:R-:W1:Y:S02]  /*4d60*/  SYNCS.PHASECHK.TRANS64.TRYWAIT P0, [R2+URZ+0x3e0], R4 ;  /* 0x0003e004020075a7 */ /* 0x000e6400080011ff */
[----:B-1----:R-:W-:Y:S05]  /*4d70*/  @!P0 BRA `(.L_x_99) ;  /* 0x0000005000848947 */ /* 0x002fea0003800000 */
.L_x_263:
[----:B------:R-:W-:Y:S01]  /*4d80*/  ULEA UR4, UR5, UR6, 0x3 ;  /* 0x0000000605047291 */ /* 0x000fe2000f8e18ff */
[----:B-1----:R-:W-:Y:S01]  /*4d90*/  PRMT R2, RZ, 0x654, R5 ;  /* 0x00000654ff027816 */ /* 0x002fe20000000005 */
[----:B------:R-:W-:Y:S01]  /*4da0*/  @!P2 IMAD.MOV.U32 R4, RZ, RZ, 0x10 ;  /* 0x00000010ff04a424 */ /* 0x000fe200078e00ff */
[----:B------:R-:W-:Y:S01]  /*4db0*/  SHF.L.U32 R5, R12, 0x1f, RZ ;  /* 0x0000001f0c057819 */ /* 0x000fe200000006ff */
[----:B------:R-:W-:Y:S01]  /*4dc0*/  UIADD3 UR7, UPT, UPT, UR4, 0x380, URZ ;  /* 0x0000038004077890 */ /* 0x000fe2000fffe0ff */
[----:B------:R1:W-:Y:S05]  /*4dd0*/  SYNCS.ARRIVE.TRANS64.RED.A1T0 RZ, [R2+URZ], RZ ;  /* 0x000000ff02ff79a7 */ /* 0x0003ea00081004ff */
[----:B------:R-:W-:Y:S01]  /*4de0*/  IMAD.U32 R6, RZ, RZ, UR7 ;  /* 0x00000007ff067e24 */ /* 0x000fe2000f8e00ff */
[----:B------:R-:W2:Y:S04]  /*4df0*/  SYNCS.PHASECHK.TRANS64.TRYWAIT P0, [UR4+0x390], R5 ;  /* 0x00039005ff0075a7 */ /* 0x000ea80008001104 */
[----:B------:R-:W-:Y:S01]  /*4e00*/  PRMT R6, R0, 0x654, R6 ;  /* 0x0000065400067816 */ /* 0x000fe20000000006 */
[----:B-12---:R-:W-:Y:S06]  /*4e10*/  @!P0 BRA `(.L_x_100) ;  /* 0x0000005000708947 */ /* 0x006fec0003800000 */
.L_x_265:
[----:B------:R-:W-:Y:S01]  /*4e20*/  ULEA UR8, UR5, UR6, 0x4 ;  /* 0x0000000605087291 */ /* 0x000fe2000f8e20ff */
[----:B------:R-:W-:Y:S01]  /*4e30*/  SEL R3, R6, R3, !P2 ;  /* 0x0000000306037207 */ /* 0x000fe20005000000 */
[----:B------:R-:W-:Y:S01]  /*4e40*/  UIADD3 UR9, UPT, UPT, UR4, 0x380, URZ ;  /* 0x0000038004097890 */ /* 0x000fe2000fffe0ff */
[----:B-1----:R-:W-:Y:S01]  /*4e50*/  LEA R2, R11, UR6, 0x3 ;  /* 0x000000060b027c11 */ /* 0x002fe2000f8e18ff */
[----:B------:R-:W-:Y:S01]  /*4e60*/  UIADD3 UR8, UPT, UPT, UR8, 0x410, URZ ;  /* 0x0000041008087890 */ /* 0x000fe2000fffe0ff */
[----:B------:R1:W-:Y:S01]  /*4e70*/  @!P2 SYNCS.ARRIVE.TRANS64.RED RZ, [R3+URZ], R4 ;  /* 0x0000000403ffa9a7 */ /* 0x0003e200080004ff */
[----:B------:R-:W-:Y:S01]  /*4e80*/  UIADD3 UR4, UPT, UPT, UR5, 0x1, URZ ;  /* 0x0000000105047890 */ /* 0x000fe2000fffe0ff */
[----:B------:R-:W-:-:S03]  /*4e90*/  VIADD R8, R8, 0x1 ;  /* 0x0000000108087836 */ /* 0x000fc60000000000 */
[----:B------:R-:W-:Y:S02]  /*4ea0*/  UISETP.NE.AND UP0, UPT, UR4, 0x2, UPT ;  /* 0x000000020400788c */ /* 0x000fe4000bf05270 */
[----:B------:R-:W-:Y:S01]  /*4eb0*/  ISETP.NE.AND P0, PT, R8, 0x2, PT ;  /* 0x000000020800780c */ /* 0x000fe20003f05270 */
[----:B------:R-:W-:Y:S06]  /*4ec0*/  UGETNEXTWORKID.BROADCAST [UR8], [UR9] ;  /* 0x00000000080073ca */ /* 0x000fec0008000100 */
[----:B------:R-:W-:Y:S02]  /*4ed0*/  USEL UR7, URZ, 0x1, UP0 ;  /* 0x00000001ff077887 */ /* 0x000fe40008000000 */
[----:B------:R-:W-:-:S04]  /*4ee0*/  USEL UR5, UR4, URZ, UP0 ;  /* 0x000000ff04057287 */ /* 0x000fc80008000000 */
[----:B------:R-:W-:Y:S02]  /*4ef0*/  LOP3.LUT R12, R12, UR7, RZ, 0x3c, !PT ;  /* 0x000000070c0c7c12 */ /* 0x000fe4000f8e3cff */
[----:B-1----:R-:W-:-:S04]  /*4f00*/  SHF.L.U32 R4, R10, 0x1f, RZ ;  /* 0x0000001f0a047819 */ /* 0x002fc800000006ff */
[----:B------:R-:W1:Y:S02]  /*4f10*/  SYNCS.PHASECHK.TRANS64.TRYWAIT P1, [R2+URZ+0x380], R4 ;  /* 0x00038004020075a7 */ /* 0x000e6400080211ff */
[----:B-1----:R-:W-:Y:S05]  /*4f20*/  @!P1 BRA `(.L_x_101) ;  /* 0x0000005000449947 */ /* 0x002fea0003800000 */
.L_x_266:
[C---:B-1----:R-:W-:Y:S01]  /*4f30*/  LEA R4, R11.reuse, UR6, 0x4 ;  /* 0x000000060b047c11 */ /* 0x042fe2000f8e20ff */
[----:B------:R-:W-:Y:S01]  /*4f40*/  VIADD R2, R2, 0x390 ;  /* 0x0000039002027836 */ /* 0x000fe20000000000 */
[----:B------:R-:W-:Y:S01]  /*4f50*/  SEL R8, R8, RZ, P0 ;  /* 0x000000ff08087207 */ /* 0x000fe20000000000 */
[----:B------:R-:W-:-:S03]  /*4f60*/  VIADD R11, R11, 0x1 ;  /* 0x000000010b0b7836 */ /* 0x000fc60000000000 */
[----:B------:R-:W1:Y:S01]  /*4f70*/  LDS.128 R4, [R4+0x410] ;  /* 0x0004100004047984 */ /* 0x000e620000000c00 */
[----:B------:R-:W-:Y:S02]  /*4f80*/  PRMT R2, RZ, 0x654, R2 ;  /* 0x00000654ff027816 */ /* 0x000fe40000000002 */
[C---:B------:R-:W-:Y:S01]  /*4f90*/  ISETP.NE.AND P1, PT, R11.reuse, 0x2, PT ;  /* 0x000000020b00780c */ /* 0x040fe20003f25270 */
[----:B------:R-:W-:Y:S01]  /*4fa0*/  @!PT LDS RZ, [RZ] ;  /* 0x00000000fffff984 */ /* 0x000fe20000000800 */
[----:B------:R-:W-:Y:S01]  /*4fb0*/  @!PT LDS RZ, [RZ] ;  /* 0x00000000fffff984 */ /* 0x000fe20000000800 */
[----:B------:R-:W-:Y:S01]  /*4fc0*/  @!PT LDS RZ, [RZ] ;  /* 0x00000000fffff984 */ /* 0x000fe20000000800 */
[----:B------:R-:W-:Y:S01]  /*4fd0*/  @!PT LDS RZ, [RZ] ;  /* 0x00000000fffff984 */ /* 0x000fe20000000800 */
[----:B------:R2:W-:Y:S06]  /*4fe0*/  MEMBAR.ALL.CTA ;  /* 0x0000000000007992 */ /* 0x0005ec0000008000 */
[----:B--2---:R-:W2:Y:S01]  /*4ff0*/  FENCE.VIEW.ASYNC.S ;  /* 0x00000000000073c6 */ /* 0x004ea20000000000 */
[----:B------:R-:W-:Y:S01]  /*5000*/  SEL R11, R11, RZ, P1 ;  /* 0x000000ff0b0b7207 */ /* 0x000fe20000800000 */
[----:B--2---:R2:W-:Y:S01]  /*5010*/  SYNCS.ARRIVE.TRANS64.RED.A1T0 RZ, [R2+URZ], RZ ;  /* 0x000000ff02ff79a7 */ /* 0x0045e200081004ff */
[----:B-1----:R-:W-:-:S02]  /*5020*/  LOP3.LUT P3, RZ, R6, 0x1, RZ, 0xc0, !PT ;  /* 0x0000000106ff7812 */ /* 0x002fc4000786c0ff */
[----:B------:R-:W-:-:S04]  /*5030*/  SEL R4, RZ, 0x1, P1 ;  /* 0x00000001ff047807 */ /* 0x000fc80000800000 */
[----:B------:R-:W-:Y:S02]  /*5040*/  LOP3.LUT R10, R10, R4, RZ, 0x3c, !PT ;  /* 0x000000040a0a7212 */ /* 0x000fe400078e3cff */
[----:B--2---:R-:W-:-:S04]  /*5050*/  SEL R2, RZ, 0x1, P0 ;  /* 0x00000001ff027807 */ /* 0x004fc80000000000 */
[----:B------:R-:W-:Y:S01]  /*5060*/  LOP3.LUT R9, R9, R2, RZ, 0x3c, !PT ;  /* 0x0000000209097212 */ /* 0x000fe200078e3cff */
[----:B------:R-:W-:Y:S06]  /*5070*/  @P3 BRA `(.L_x_102) ;  /* 0xfffffffc002c3947 */ /* 0x000fec000383ffff */
[----:B------:R-:W-:Y:S01]  /*5080*/  ULEA UR4, UR5, UR6, 0x3 ;  /* 0x0000000605047291 */ /* 0x000fe2000f8e18ff */
[----:B------:R-:W-:-:S08]  /*5090*/  SHF.L.U32 R2, R12, 0x1f, RZ ;  /* 0x0000001f0c027819 */ /* 0x000fd000000006ff */
[----:B------:R-:W1:Y:S02]  /*50a0*/  SYNCS.PHASECHK.TRANS64 P0, [UR4+0x390], R2 ;  /* 0x00039002ff0075a7 */ /* 0x000e640008001004 */
[----:B-1----:R-:W-:Y:S05]  /*50b0*/  @P0 BRA `(.L_x_103) ;  /* 0x0000000000080947 */ /* 0x002fea0003800000 */
[----:B------:R-:W1:Y:S02]  /*50c0*/  SYNCS.PHASECHK.TRANS64.TRYWAIT P0, [UR4+0x390], R2 ;  /* 0x00039002ff0075a7 */ /* 0x000e640008001104 */
[----:B-1----:R-:W-:Y:S05]  /*50d0*/  @!P0 BRA `(.L_x_104) ;  /* 0x0000004c00ec8947 */ /* 0x002fea0003800000 */
.L_x_103:
[----:B------:R-:W-:-:S04]  /*50e0*/  UIADD3 UR7, UPT, UPT, UR5, 0x1, URZ ;  /* 0x0000000105077890 */ /* 0x000fc8000fffe0ff */
[----:B------:R-:W-:-:S04]  /*50f0*/  UISETP.NE.AND UP0, UPT, UR7, 0x2, UPT ;  /* 0x000000020700788c */ /* 0x000fc8000bf05270 */
[----:B------:R-:W-:Y:S02]  /*5100*/  USEL UR8, URZ, 0x1, UP0 ;  /* 0x00000001ff087887 */ /* 0x000fe40008000000 */
[----:B------:R-:W-:-:S04]  /*5110*/  USEL UR7, UR7, URZ, UP0 ;  /* 0x000000ff07077287 */ /* 0x000fc80008000000 */
[----:B------:R-:W-:Y:S01]  /*5120*/  ULEA UR7, UR7, UR6, 0x3 ;  /* 0x0000000607077291 */ /* 0x000fe2000f8e18ff */
[----:B-1----:R-:W-:-:S04]  /*5130*/  LOP3.LUT R2, R12, UR8, RZ, 0x3c, !PT ;  /* 0x000000080c027c12 */ /* 0x002fc8000f8e3cff */
[----:B------:R-:W-:-:S04]  /*5140*/  SHF.L.U32 R0, R2, 0x1f, RZ ;  /* 0x0000001f02007819 */ /* 0x000fc800000006ff */
[----:B------:R-:W1:Y:S02]  /*5150*/  SYNCS.PHASECHK.TRANS64 P0, [UR7+0x390], R0 ;  /* 0x00039000ff0075a7 */ /* 0x000e640008001007 */
[----:B-1----:R-:W-:Y:S05]  /*5160*/  @P0 EXIT ;  /* 0x000000000000094d */ /* 0x002fea0003800000 */
[----:B------:R-:W-:Y:S02]  /*5170*/  SHF.L.U32 R2, R2, 0x1f, RZ ;  /* 0x0000001f02027819 */ /* 0x000fe400000006ff */
[----:B------:R-:W-:-:S07]  /*5180*/  MOV R0, UR7 ;  /* 0x0000000700007c02 */ /* 0x000fce0008000f00 */
.L_x_105:
[----:B-1----:R1:W2:Y:S02]  /*5190*/  SYNCS.PHASECHK.TRANS64.TRYWAIT P0, [R0+URZ+0x390], R2 ;  /* 0x00039002000075a7 */ /* 0x0022a400080011ff */
[----:B--2---:R-:W-:Y:S05]  /*51a0*/  @!P0 NANOSLEEP.SYNCS 0x989680 ;  /* 0x009896800000895d */ /* 0x004fea0003900000 */
[----:B------:R-:W2:Y:S02]  /*51b0*/  @!P0 SYNCS.PHASECHK.TRANS64 P0, [R0+URZ+0x390], R2 ;  /* 0x00039002000085a7 */ /* 0x000ea400080010ff */
[----:B--2---:R-:W-:Y:S05]  /*51c0*/  @P0 EXIT ;  /* 0x000000000000094d */ /* 0x004fea0003800000 */
[----:B------:R-:W-:Y:S05]  /*51d0*/  BRA `(.L_x_105) ;  /* 0xfffffffc00ec7947 */ /* 0x000fea000383ffff */
.L_x_98:
[----:B------:R-:W-:Y:S05]  /*51e0*/  BRA.U UP4, `(.L_x_106) ;  /* 0x0000000d04807547 */ /* 0x000fea000b800000 */
[----:B------:R-:W-:Y:S01]  /*51f0*/  UMOV UR4, 0x40 ;  /* 0x0000004000047882 */ /* 0x000fe20000000000 */
[----:B------:R-:W-:Y:S01]  /*5200*/  NOP ;  /* 0x0000000000007918 */ /* 0x000fe20000000000 */
[----:B------:R-:W-:Y:S01]  /*5210*/  ULEA UR5, UR48, UR4, 0x18 ;  /* 0x0000000430057291 */ /* 0x000fe2000f8ec0ff */
[----:B------:R-:W-:Y:S02]  /*5220*/  UMOV UR6, 0x400 ;  /* 0x0000040000067882 */ /* 0x000fe40000000000 */
[----:B------:R-:W-:-:S06]  /*5230*/  ULEA UR6, UR48, UR6, 0x18 ;  /* 0x0000000630067291 */ /* 0x000fcc000f8ec0ff */
[----:B------:R-:W1:Y:S02]  /*5240*/  LDS.U8 R0, [UR5+0x1c] ;  /* 0x00001c05ff007984 */ /* 0x000e640008000000 */
[----:B-1----:R-:W-:-:S13]  /*5250*/  ISETP.NE.AND P0, PT, R0, RZ, PT ;  /* 0x000000ff0000720c */ /* 0x002fda0003f05270 */
[----:B------:R-:W-:Y:S05]  /*5260*/  @P0 BRA `(.L_x_107) ;  /* 0x0000000000580947 */ /* 0x000fea0003800000 */
[----:B------:R-:W-:-:S13]  /*5270*/  ELECT P0, URZ, PT ;  /* 0x0000000000ff782f */ /* 0x000fda0003800000 */
[----:B------:R-:W-:Y:S05]  /*5280*/  @!P0 BRA `(.L_x_108) ;  /* 0x0000000000608947 */ /* 0x000fea0003800000 */
[----:B------:R-:W-:Y:S01]  /*5290*/  UMOV UR4, 0x10 ;  /* 0x0000001000047882 */ /* 0x000fe20000000000 */
[----:B------:R-:W-:Y:S01]  /*52a0*/  HFMA2 R0, -RZ, RZ, 0, 5.9604644775390625e-08 ;  /* 0x00000001ff007431 */ /* 0x000fe200000001ff */
[----:B------:R-:W-:-:S03]  /*52b0*/  MOV R3, 0xffff ;  /* 0x0000ffff00037802 */ /* 0x000fc60000000f00 */
[----:B------:R-:W-:Y:S04]  /*52c0*/  DEPBAR.LE SB1, 0x36 ;  /* 0x00009d800000791a */ /* 0x000fe80000000000 */
[----:B------:R-:W1:Y:S02]  /*52d0*/  UTCATOMSWS.FIND_AND_SET.ALIGN UP0, UR4, UR4 ;  /* 0x00000004000475e3 */ /* 0x000e640008000800 */
[----:B-1----:R-:W-:Y:S01]  /*52e0*/  MOV R4, UR4 ;  /* 0x0000000400047c02 */ /* 0x002fe20008000f00 */
[----:B------:R-:W-:Y:S06]  /*52f0*/  BRA.U UP0, `(.L_x_109) ;  /* 0x0000000100187547 */ /* 0x000fec000b800000 */
.L_x_110:
[----:B------:R-:W-:Y:S05]  /*5300*/  NANOSLEEP 0x64 ;  /* 0x000000640000795d */ /* 0x000fea0003800000 */
[----:B------:R-:W-:-:S05]  /*5310*/  UMOV UR4, 0x10 ;  /* 0x0000001000047882 */ /* 0x000fca0000000000 */
[----:B------:R-:W-:Y:S04]  /*5320*/  DEPBAR.LE SB1, 0x36 ;  /* 0x00009d800000791a */ /* 0x000fe80000000000 */
[----:B------:R-:W1:Y:S02]  /*5330*/  UTCATOMSWS.FIND_AND_SET.ALIGN UP0, UR4, UR4 ;  /* 0x00000004000475e3 */ /* 0x000e640008000800 */
[----:B-1----:R-:W-:Y:S01]  /*5340*/  MOV R4, UR4 ;  /* 0x0000000400047c02 */ /* 0x002fe20008000f00 */
[----:B------:R-:W-:Y:S05]  /*5350*/  BRA.U !UP0, `(.L_x_110) ;  /* 0xfffffffd08e87547 */ /* 0x000fea000b83ffff */
.L_x_109:
[-C--:B------:R-:W-:Y:S02]  /*5360*/  SHF.L.U32 R3, R3, R4.reuse, RZ ;  /* 0x0000000403037219 */ /* 0x080fe400000006ff */
[----:B------:R-:W-:Y:S01]  /*5370*/  SHF.L.U32 R0, R0, R4, RZ ;  /* 0x0000000400007219 */ /* 0x000fe200000006ff */
[----:B------:R-:W-:Y:S02]  /*5380*/  IMAD.SHL.U32 R4, R4, 0x20, RZ ;  /* 0x0000002004047824 */ /* 0x000fe400078e00ff */
[----:B------:R1:W-:Y:S04]  /*5390*/  ATOMS.OR RZ, [UR5+0x14], R3 ;  /* 0x00001403ffff798c */ /* 0x0003e8000b000005 */
[----:B------:R1:W-:Y:S04]  /*53a0*/  ATOMS.OR RZ, [UR5+0x18], R0 ;  /* 0x00001800ffff798c */ /* 0x0003e8000b000005 */
[----:B------:R1:W-:Y:S01]  /*53b0*/  STS [UR6+0x430], R4 ;  /* 0x00043004ff007988 */ /* 0x0003e20008000806 */
[----:B------:R-:W-:Y:S05]  /*53c0*/  BRA `(.L_x_108) ;  /* 0x0000000000107947 */ /* 0x000fea0003800000 */
.L_x_107:
[----:B------:R-:W-:Y:S02]  /*53d0*/  MOV R0, 0xffffffff ;  /* 0xffffffff00007802 */ /* 0x000fe40000000f00 */
[----:B------:R-:W-:-:S03]  /*53e0*/  MOV R4, 0x5410 ;  /* 0x0000541000047802 */ /* 0x000fc60000000f00 */
[----:B------:R1:W-:Y:S04]  /*53f0*/  STS [UR6+0x430], R0 ;  /* 0x00043000ff007988 */ /* 0x0003e80008000806 */
[----:B-1---5:R-:W-:Y:S05]  /*5400*/  CALL.REL.NOINC `($__internal_1_$__cuda_sm10x_tcgen05_guardrail_trap_phase_invalid_during_alloc) ;  /* 0x00000050006c7944 */ /* 0x022fea0003c00000 */
.L_x_108:
[----:B------:R-:W-:Y:S05]  /*5410*/  WARPSYNC.ALL ;  /* 0x0000000000007948 */ /* 0x000fea0003800000 */
[----:B------:R-:W2:Y:S01]  /*5420*/  S2UR UR4, SR_CgaCtaId ;  /* 0x00000000000479c3 */ /* 0x000ea20000008800 */
[----:B------:R-:W-:Y:S01]  /*5430*/  UMOV UR13, 0x400 ;  /* 0x00000400000d7882 */ /* 0x000fe20000000000 */
[----:B------:R-:W-:-:S06]  /*5440*/  NOP ;  /* 0x0000000000007918 */ /* 0x000fcc0000000000 */
[----:B------:R-:W-:Y:S06]  /*5450*/  BAR.ARV 0x6, 0xa0 ;  /* 0x0182800000007b1d */ /* 0x000fec0000002000 */
[----:B------:R-:W3:Y:S01]  /*5460*/  LDCU UR5, c[0x0][0x38c] ;  /* 0x00007180ff0577ac */ /* 0x000ee20008000800 */
[----:B------:R-:W-:Y:S01]  /*5470*/  LOP3.LUT R2, R2, 0xffff, RZ, 0xc0, !PT ;  /* 0x0000ffff02027812 */ /* 0x000fe200078ec0ff */
[----:B------:R-:W-:Y:S01]  /*5480*/  IMAD.MOV.U32 R11, RZ, RZ, 0x1 ;  /* 0x00000001ff0b7424 */ /* 0x000fe200078e00ff */
[----:B------:R-:W-:Y:S01]  /*5490*/  CS2R R8, SRZ ;  /* 0x0000000000087805 */ /* 0x000fe2000001ff00 */
[----:B------:R-:W4:Y:S01]  /*54a0*/  LDCU UR8, c[0x0][0x38c] ;  /* 0x00007180ff0877ac */ /* 0x000f220008000800 */
[----:B------:R-:W-:Y:S01]  /*54b0*/  R2UR UR15, R2 ;  /* 0x00000000020f72ca */ /* 0x000fe200000e0000 */
[----:B------:R-:W-:Y:S01]  /*54c0*/  IMAD.MOV.U32 R10, RZ, RZ, RZ ;  /* 0x000000ffff0a7224 */ /* 0x000fe200078e00ff */
[----:B------:R-:W-:Y:S01]  /*54d0*/  UMOV UR18, URZ ;  /* 0x000000ff00127c82 */ /* 0x000fe20008000000 */
[----:B------:R-:W-:Y:S01]  /*54e0*/  UMOV UR10, URZ ;  /* 0x000000ff000a7c82 */ /* 0x000fe20008000000 */
[----:B--2---:R-:W-:Y:S01]  /*54f0*/  ULEA UR13, UR4, UR13, 0x18 ;  /* 0x0000000d040d7291 */ /* 0x004fe2000f8ec0ff */
[----:B------:R-:W-:Y:S01]  /*5500*/  UMOV UR20, 0x0 ;  /* 0x0000000000147882 */ /* 0x000fe20000000000 */
[----:B------:R-:W-:-:S02]  /*5510*/  UMOV UR21, 0x4100010 ;  /* 0x0410001000157882 */ /* 0x000fc40000000000 */
[----:B------:R-:W-:Y:S02]  /*5520*/  UIADD3 UR6, UPT, UPT, UR13, 0x2800, URZ ;  /* 0x000028000d067890 */ /* 0x000fe4000fffe0ff */
[----:B------:R-:W-:Y:S02]  /*5530*/  UIADD3 UR7, UPT, UPT, UR13, 0x1d800, URZ ;  /* 0x0001d8000d077890 */ /* 0x000fe4000fffe0ff */
[----:B---3--:R-:W-:Y:S01]  /*5540*/  UIADD3 UR5, UPT, UPT, UR5, 0x1f, URZ ;  /* 0x0000001f05057890 */ /* 0x008fe2000fffe0ff */
[----:B-1----:R-:W1:Y:S01]  /*5550*/  LDS R0, [UR13+0x430] ;  /* 0x0004300dff007984 */ /* 0x002e620008000800 */
[----:B------:R-:W-:Y:S02]  /*5560*/  USHF.R.U32.HI UR6, URZ, 0x4, UR6 ;  /* 0x00000004ff067899 */ /* 0x000fe40008011606 */
[----:B------:R-:W-:Y:S02]  /*5570*/  USHF.R.S32.HI UR4, URZ, 0x1f, UR5 ;  /* 0x0000001fff047899 */ /* 0x000fe40008011405 */
[----:B------:R-:W-:-:S02]  /*5580*/  ULOP3.LUT UR6, UR6, 0x3fff, URZ, 0xc0, !UPT ;  /* 0x00003fff06067892 */ /* 0x000fc4000f8ec0ff */
[----:B------:R-:W-:Y:S02]  /*5590*/  ULEA.HI UR4, UR4, UR5, URZ, 0x5 ;  /* 0x0000000504047291 */ /* 0x000fe4000f8f28ff */
[----:B------:R-:W-:Y:S02]  /*55a0*/  USHF.R.U32.HI UR5, URZ, 0x4, UR7 ;  /* 0x00000004ff057899 */ /* 0x000fe40008011607 */
[----:B------:R-:W-:Y:S02]  /*55b0*/  USHF.R.S32.HI UR22, URZ, 0x5, UR4 ;  /* 0x00000005ff167899 */ /* 0x000fe40008011404 */
[----:B------:R-:W-:Y:S02]  /*55c0*/  ULOP3.LUT UR5, UR5, 0x3fff, URZ, 0xc0, !UPT ;  /* 0x00003fff05057892 */ /* 0x000fe4000f8ec0ff */
[----:B------:R-:W-:Y:S02]  /*55d0*/  UISETP.LT.AND UP0, UPT, UR22, 0x1, UPT ;  /* 0x000000011600788c */ /* 0x000fe4000bf01270 */
[----:B------:R-:W-:-:S02]  /*55e0*/  ULOP3.LUT UR16, UR6, 0x10000, URZ, 0xfc, !UPT ;  /* 0x0001000006107892 */ /* 0x000fc4000f8efcff */
[----:B------:R-:W-:Y:S02]  /*55f0*/  USEL UR23, UR22, 0x1, !UP0 ;  /* 0x0000000116177887 */ /* 0x000fe4000c000000 */
[----:B------:R-:W-:Y:S02]  /*5600*/  ULOP3.LUT UR17, UR5, 0x10000, URZ, 0xfc, !UPT ;  /* 0x0001000005117892 */ /* 0x000fe4000f8efcff */
[----:B------:R-:W-:Y:S02]  /*5610*/  UIADD3 UR23, UPT, UPT, -UR23, URZ, URZ ;  /* 0x000000ff17177290 */ /* 0x000fe4000fffe1ff */
[----:B----4-:R-:W-:Y:S01]  /*5620*/  UISETP.GE.AND UP4, UPT, UR8, 0x1, UPT ;  /* 0x000000010800788c */ /* 0x010fe2000bf86270 */
[----:B-1----:R-:W-:-:S15]  /*5630*/  R2UR UR24, R0 ;  /* 0x00000000001872ca */ /* 0x002fde00000e0000 */
.L_x_117:
[----:B------:R-:W-:Y:S02]  /*5640*/  LEA R0, R10, UR13, 0x3 ;  /* 0x0000000d0a007c11 */ /* 0x000fe4000f8e18ff */
[----:B------:R-:W-:Y:S02]  /*5650*/  SHF.L.U32 R2, R9, 0x1f, RZ ;  /* 0x0000001f09027819 */ /* 0x000fe400000006ff */
[----:B------:R-:W-:Y:S01]  /*5660*/  PLOP3.LUT P0, PT, PT, PT, UP4, 0x80, 0x8 ;  /* 0x000000000008781c */ /* 0x000fe20003f0f048 */
[----:B------:R-:W-:Y:S01]  /*5670*/  VIADD R3, R0, 0x390 ;  /* 0x0000039000037836 */ /* 0x000fe20000000000 */
[----:B-1----:R-:W1:Y:S02]  /*5680*/  SYNCS.PHASECHK.TRANS64.TRYWAIT P1, [R0+URZ+0x380], R2 ;  /* 0x00038002000075a7 */ /* 0x002e6400080211ff */
[----:B-1-3--:R-:W-:Y:S09]  /*5690*/  @!P1 BRA `(.L_x_111) ;  /* 0x0000004800949947 */ /* 0x00aff20003800000 */
.L_x_268:
[----:B------:R-:W-:Y:S01]  /*56a0*/  LEA R4, R10, UR13, 0x4 ;  /* 0x0000000d0a047c11 */ /* 0x000fe2000f8e20ff */
[----:B------:R-:W-:Y:S01]  /*56b0*/  @UP4 ULEA UR4, UR10, UR13, 0x3 ;  /* 0x0000000d0a044291 */ /* 0x000fe2000f8e18ff */
[----:B------:R-:W-:Y:S01]  /*56c0*/  PLOP3.LUT P2, PT, PT, PT, PT, 0x80, 0x8 ;  /* 0x000000000008781c */ /* 0x000fe20003f4f070 */
[----:B------:R-:W-:Y:S01]  /*56d0*/  ULEA UR19, UR18, UR13, 0x3 ;  /* 0x0000000d12137291 */ /* 0x000fe2000f8e18ff */
[----:B------:R-:W-:Y:S02]  /*56e0*/  PRMT R3, RZ, 0x654, R3 ;  /* 0x00000654ff037816 */ /* 0x000fe40000000003 */
[----:B------:R-:W2:Y:S01]  /*56f0*/  LDS.128 R4, [R4+0x410] ;  /* 0x0004100004047984 */ /* 0x000ea20000000c00 */
[----:B-1----:R-:W-:Y:S02]  /*5700*/  @P0 SHF.L.U32 R2, R8, 0x1f, RZ ;  /* 0x0000001f08020819 */ /* 0x002fe400000006ff */
[----:B------:R-:W-:Y:S01]  /*5710*/  SHF.L.U32 R0, R11, 0x1f, RZ ;  /* 0x0000001f0b007819 */ /* 0x000fe200000006ff */
[----:B------:R-:W-:Y:S01]  /*5720*/  @!PT LDS RZ, [RZ] ;  /* 0x00000000fffff984 */ /* 0x000fe20000000800 */
[----:B------:R-:W-:Y:S01]  /*5730*/  @!PT LDS RZ, [RZ] ;  /* 0x00000000fffff984 */ /* 0x000fe20000000800 */
[----:B------:R-:W-:Y:S01]  /*5740*/  @!PT LDS RZ, [RZ] ;  /* 0x00000000fffff984 */ /* 0x000fe20000000800 */
[----:B------:R-:W-:Y:S01]  /*5750*/  @!PT LDS RZ, [RZ] ;  /* 0x00000000fffff984 */ /* 0x000fe20000000800 */
[----:B------:R1:W-:Y:S06]  /*5760*/  MEMBAR.ALL.CTA ;  /* 0x0000000000007992 */ /* 0x0003ec0000008000 */
[----:B-1----:R-:W1:Y:S02]  /*5770*/  FENCE.VIEW.ASYNC.S ;  /* 0x00000000000073c6 */ /* 0x002e640000000000 */
[----:B-1----:R1:W-:Y:S01]  /*5780*/  SYNCS.ARRIVE.TRANS64.RED.A1T0 RZ, [R3+URZ], RZ ;  /* 0x000000ff03ff79a7 */ /* 0x0023e200081004ff */
[----:B------:R1:W3:Y:S01]  /*5790*/  @P0 SYNCS.PHASECHK.TRANS64.TRYWAIT P2, [UR4], R2 ;  /* 0x00000002ff0005a7 */ /* 0x0002e20008041104 */
[----:B--2---:R-:W-:Y:S01]  /*57a0*/  LOP3.LUT P1, RZ, R6, 0x1, RZ, 0xc0, !PT ;  /* 0x0000000106ff7812 */ /* 0x004fe2000782c0ff */
[----:B------:R-:W2:Y:S02]  /*57b0*/  SYNCS.PHASECHK.TRANS64.TRYWAIT P0, [UR19+0x3c0], R0 ;  /* 0x0003c000ff0075a7 */ /* 0x000ea40008001113 */
[----:B-123--:R-:W-:Y:S10]  /*57c0*/  @!P0 BRA `(.L_x_112) ;  /* 0x00000048005c8947 */ /* 0x00eff40003800000 */
.L_x_270:
[----:B------:R-:W-:Y:S01]  /*57d0*/  IADD3 R10, PT, PT, R10, 0x1, RZ ;  /* 0x000000010a0a7810 */ /* 0x000fe20007ffe0ff */
[----:B------:R-:W-:Y:S06]  /*57e0*/  BRA.U !UP4, `(.L_x_113) ;  /* 0x000000010ca07547 */ /* 0x000fec000b800000 */
[----:B------:R-:W-:Y:S02]  /*57f0*/  ULEA.HI UR4, UR18, UR18, URZ, 0x1 ;  /* 0x0000001212047291 */ /* 0x000fe4000f8f08ff */
[----:B------:R-:W-:Y:S02]  /*5800*/  UPLOP3.LUT UP2, UPT, UPT, UPT, UPT, 0x40, 0x4 ;  /* 0x000000000004789c */ /* 0x000fe40003f4e870 */
[----:B------:R-:W-:Y:S02]  /*5810*/  USHF.L.U32 UR5, UR4, 0x5, URZ ;  /* 0x0000000504057899 */ /* 0x000fe400080006ff */
[----:B------:R-:W-:Y:S02]  /*5820*/  ULOP3.LUT UR14, UR4, 0xffe, URZ, 0xc0, !UPT ;  /* 0x00000ffe040e7892 */ /* 0x000fe4000f8ec0ff */
[----:B------:R-:W-:Y:S02]  /*5830*/  ULOP3.LUT UR4, UR5, 0xffffffc0, URZ, 0xc0, !UPT ;  /* 0xffffffc005047892 */ /* 0x000fe4000f8ec0ff */
[----:B------:R-:W-:-:S02]  /*5840*/  UIADD3 UR14, UPT, UPT, -UR14, UR18, URZ ;  /* 0x000000120e0e7290 */ /* 0x000fc4000fffe1ff */
[----:B------:R-:W-:Y:S01]  /*5850*/  UIADD3 UR4, UPT, UPT, UR24, UR4, URZ ;  /* 0x0000000418047290 */ /* 0x000fe2000fffe0ff */
[----:B------:R-:W-:Y:S01]  /*5860*/  UMOV UR12, UR23 ;  /* 0x00000017000c7c82 */ /* 0x000fe20008000000 */
[----:B------:R-:W-:Y:S02]  /*5870*/  UMOV UR11, UR22 ;  /* 0x00000016000b7c82 */ /* 0x000fe40008000000 */
[----:B------:R-:W-:Y:S01]  /*5880*/  ULEA UR14, UR14, UR4, 0x14 ;  /* 0x000000040e0e7291 */ /* 0x000fe2000f8ea0ff */
[----:B------:R-:W-:-:S11]  /*5890*/  UMOV UR5, UR10 ;  /* 0x0000000a00057c82 */ /* 0x000fd60008000000 */
.L_x_116:
[----:B------:R-:W-:Y:S02]  /*58a0*/  UIADD3 UR12, UPT, UPT, UR12, 0x1, URZ ;  /* 0x000000010c0c7890 */ /* 0x000fe4000fffe0ff */
[----:B--2---:R-:W-:Y:S02]  /*58b0*/  ULEA UR6, UR5, UR13, 0x3 ;  /* 0x0000000d05067291 */ /* 0x004fe4000f8e18ff */
[----:B------:R-:W-:Y:S01]  /*58c0*/  UISETP.NE.AND UP3, UPT, UR12, URZ, UPT ;  /* 0x000000ff0c00728c */ /* 0x000fe2000bf65270 */
[----:B---3--:R-:W-:Y:S10]  /*58d0*/  @P2 BRA `(.L_x_114) ;  /* 0x00000000000c2947 */ /* 0x008ff40003800000 */
[----:B-1----:R-:W-:Y:S04]  /*58e0*/  SHF.L.U32 R2, R8, 0x1f, RZ ;  /* 0x0000001f08027819 */ /* 0x002fe800000006ff */
[----:B------:R-:W1:Y:S02]  /*58f0*/  SYNCS.PHASECHK.TRANS64.TRYWAIT P0, [UR6], R2 ;  /* 0x00000002ff0075a7 */ /* 0x000e640008001106 */
[----:B-1----:R-:W-:Y:S05]  /*5900*/  @!P0 BRA `(.L_x_115) ;  /* 0x0000004800248947 */ /* 0x002fea0003800000 */
.L_x_114:
[----:B------:R-:W-:Y:S01]  /*5910*/  UISETP.NE.AND UP0, UPT, UR11, 0x1, UPT ;  /* 0x000000010b00788c */ /* 0x000fe2000bf05270 */
[----:B------:R-:W-:Y:S01]  /*5920*/  PLOP3.LUT P2, PT, PT, PT, PT, 0x80, 0x8 ;  /* 0x000000000008781c */ /* 0x000fe20003f4f070 */
[----:B------:R-:W-:Y:S02]  /*5930*/  UIADD3 UR4, UPT, UPT, UR5, 0x1, URZ ;  /* 0x0000000105047890 */ /* 0x000fe4000fffe0ff */
[----:B------:R-:W-:Y:S02]  /*5940*/  ULEA UR8, UR5, UR17, 0x7 ;  /* 0x0000001105087291 */ /* 0x000fe4000f8e38ff */
[----:B------:R-:W-:Y:S01]  /*5950*/  UISETP.NE.AND UP1, UPT, UR4, 0x36, UPT ;  /* 0x000000360400788c */ /* 0x000fe2000bf25270 */
[----:B------:R-:W-:Y:S01]  /*5960*/  PLOP3.LUT P0, PT, PT, PT, UP0, 0x80, 0x8 ;  /* 0x000000000008781c */ /* 0x000fe20003f0f008 */
[----:B------:R-:W-:Y:S02]  /*5970*/  UIADD3 UR11, UPT, UPT, UR11, -0x1, URZ ;  /* 0xffffffff0b0b7890 */ /* 0x000fe4000fffe0ff */
[----:B------:R-:W-:Y:S02]  /*5980*/  USEL UR7, URZ, 0x1, UP1 ;  /* 0x00000001ff077887 */ /* 0x000fe40008800000 */
[----:B------:R-:W-:Y:S01]  /*5990*/  USEL UR10, UR4, URZ, UP1 ;  /* 0x000000ff040a7287 */ /* 0x000fe20008800000 */
[----:B------:R-:W-:Y:S03]  /*59a0*/  UMOV UR9, 0xc0004010 ;  /* 0xc000401000097882 */ /* 0x000fe60000000000 */
[----:B------:R-:W-:Y:S01]  /*59b0*/  @UP0 ULEA UR4, UR10, UR13, 0x3 ;  /* 0x0000000d0a040291 */ /* 0x000fe2000f8e18ff */
[----:B------:R-:W-:Y:S01]  /*59c0*/  LOP3.LUT R8, R8, UR7, RZ, 0x3c, !PT ;  /* 0x0000000708087c12 */ /* 0x000fe2000f8e3cff */
[----:B------:R-:W-:Y:S03]  /*59d0*/  UMOV UR7, 0xc0004010 ;  /* 0xc000401000077882 */ /* 0x000fe60000000000 */
[----:B-1----:R-:W-:Y:S04]  /*59e0*/  @P0 SHF.L.U32 R0, R8, 0x1f, RZ ;  /* 0x0000001f08000819 */ /* 0x002fe800000006ff */
[----:B------:R2:W3:Y:S01]  /*59f0*/  @P0 SYNCS.PHASECHK.TRANS64.TRYWAIT P2, [UR4], R0 ;  /* 0x00000000ff0005a7 */ /* 0x0004e20008041104 */
[----:B------:R-:W-:Y:S02]  /*5a00*/  UIADD3 UR4, UPT, UPT, UR6, 0x1b0, URZ ;  /* 0x000001b006047890 */ /* 0x000fe4000fffe0ff */
[----:B------:R-:W-:Y:S03]  /*5a10*/  ULEA UR6, UR5, UR16, 0x7 ;  /* 0x0000001005067291 */ /* 0x000fe6000f8e38ff */
[----:B------:R-:W-:Y:S06]  /*5a20*/  UMOV UR5, UR10 ;  /* 0x0000000a00057c82 */ /* 0x000fec0008000000 */
[----:B------:R2:W-:Y:S01]  /*5a30*/  UTCQMMA gdesc[UR6], gdesc[UR8], tmem[UR14], tmem[UR20], idesc[UR21], UP2 ;  /* 0x00ff1408060075ea */ /* 0x0005e2000900030e */
[----:B------:R-:W-:Y:S01]  /*5a40*/  UPLOP3.LUT UP2, UPT, UPT, UPT, UPT, 0x80, 0x8 ;  /* 0x000000000008789c */ /* 0x000fe20003f4f070 */
[----:B------:R2:W-:Y:S01]  /*5a50*/  UTCBAR.MULTICAST [UR4], URZ, UR15 ;  /* 0x000000ff040073e9 */ /* 0x0005e2000800080f */
[----:B------:R-:W-:Y:S09]  /*5a60*/  BRA.U UP3, `(.L_x_116) ;  /* 0xfffffffd038c7547 */ /* 0x000ff2000b83ffff */
.L_x_113:
[----:B--2---:R-:W-:Y:S01]  /*5a70*/  UIADD3 UR4, UPT, UPT, UR18, 0x1, URZ ;  /* 0x0000000112047890 */ /* 0x004fe2000fffe0ff */
[C---:B------:R-:W-:Y:S01]  /*5a80*/  ISETP.NE.AND P0, PT, R10.reuse, 0x2, PT ;  /* 0x000000020a00780c */ /* 0x040fe20003f05270 */
[----:B------:R-:W-:Y:S02]  /*5a90*/  UIADD3 UR5, UPT, UPT, UR19, 0x3a0, URZ ;  /* 0x000003a013057890 */ /* 0x000fe4000fffe0ff */
[----:B------:R-:W-:Y:S01]  /*5aa0*/  UISETP.NE.AND UP0, UPT, UR4, 0x4, UPT ;  /* 0x000000040400788c */ /* 0x000fe2000bf05270 */
[----:B-1----:R-:W-:Y:S02]  /*5ab0*/  SEL R0, RZ, 0x1, P0 ;  /* 0x00000001ff007807 */ /* 0x002fe40000000000 */
[----:B------:R-:W-:Y:S01]  /*5ac0*/  SEL R10, R10, RZ, P0 ;  /* 0x000000ff0a0a7207 */ /* 0x000fe20000000000 */
[----:B------:R-:W-:Y:S01]  /*5ad0*/  USEL UR6, URZ, 0x1, UP0 ;  /* 0x00000001ff067887 */ /* 0x000fe20008000000 */
[----:B------:R-:W-:Y:S01]  /*5ae0*/  LOP3.LUT R9, R9, R0, RZ, 0x3c, !PT ;  /* 0x0000000009097212 */ /* 0x000fe200078e3cff */
[----:B------:R-:W-:Y:S01]  /*5af0*/  USEL UR18, UR4, URZ, UP0 ;  /* 0x000000ff04127287 */ /* 0x000fe20008000000 */
[----:B------:R1:W-:Y:S03]  /*5b00*/  UTCBAR [UR5], URZ ;  /* 0x000000ff050073e9 */ /* 0x0003e600080000ff */
[----:B------:R-:W-:Y:S01]  /*5b10*/  LOP3.LUT R11, R11, UR6, RZ, 0x3c, !PT ;  /* 0x000000060b0b7c12 */ /* 0x000fe2000f8e3cff */
[----:B------:R-:W-:Y:S07]  /*5b20*/  @P1 BRA `(.L_x_117) ;  /* 0xfffffff800c41947 */ /* 0x000fee000383ffff */
[----:B------:R-:W2:Y:S01]  /*5b30*/  S2UR UR8, SR_CgaCtaId ;  /* 0x00000000000879c3 */ /* 0x000ea20000008800 */
[----:B------:R-:W-:Y:S01]  /*5b40*/  ELECT P0, URZ, PT ;  /* 0x0000000000ff782f */ /* 0x000fe20003800000 */
[----:B------:R-:W-:Y:S01]  /*5b50*/  IMAD.MOV.U32 R0, RZ, RZ, 0x1 ;  /* 0x00000001ff007424 */ /* 0x000fe200078e00ff */
[----:B------:R-:W-:Y:S01]  /*5b60*/  UIADD3 UR13, UPT, UPT, UR13, 0x3c0, URZ ;  /* 0x000003c00d0d7890 */ /* 0x000fe2000fffe0ff */
[----:B------:R-:W-:Y:S01]  /*5b70*/  SHF.L.U32 R2, R11, 0x1f, RZ ;  /* 0x0000001f0b027819 */ /* 0x000fe200000006ff */
[----:B------:R-:W-:-:S03]  /*5b80*/  UMOV UR4, 0x40 ;  /* 0x0000004000047882 */ /* 0x000fc60000000000 */
[----:B------:R-:W-:Y:S01]  /*5b90*/  UVIRTCOUNT.DEALLOC.SMPOOL 0x80 ;  /* 0x000000800000784c */ /* 0x000fe20000000000 */
[----:B--2---:R-:W-:Y:S02]  /*5ba0*/  ULEA UR8, UR8, UR4, 0x18 ;  /* 0x0000000408087291 */ /* 0x004fe4000f8ec0ff */
[----:B------:R-:W-:-:S07]  /*5bb0*/  ULEA UR4, UR18, UR13, 0x3 ;  /* 0x0000000d12047291 */ /* 0x000fce000f8e18ff */
[----:B------:R2:W-:Y:S02]  /*5bc0*/  @P0 STS.U8 [UR8+0x1c], R0 ;  /* 0x00001c00ff000988 */ /* 0x0005e40008000008 */
[----:B------:R-:W4:Y:S02]  /*5bd0*/  SYNCS.PHASECHK.TRANS64.TRYWAIT P0, [UR4], R2 ;  /* 0x00000002ff0075a7 */ /* 0x000f240008001104 */
[----:B--2-4-:R-:W-:Y:S05]  /*5be0*/  @!P0 BRA `(.L_x_118) ;  /* 0x0000004400848947 */ /* 0x014fea0003800000 */
.L_x_273:
[----:B------:R-:W-:-:S04]  /*5bf0*/  UIADD3 UR4, UPT, UPT, UR18, 0x1, URZ ;  /* 0x0000000112047890 */ /* 0x000fc8000fffe0ff */
[----:B------:R-:W-:-:S04]  /*5c00*/  UISETP.NE.AND UP0, UPT, UR4, 0x4, UPT ;  /* 0x000000040400788c */ /* 0x000fc8000bf05270 */
[----:B------:R-:W-:Y:S02]  /*5c10*/  USEL UR6, URZ, 0x1, UP0 ;  /* 0x00000001ff067887 */ /* 0x000fe40008000000 */
[----:B------:R-:W-:-:S04]  /*5c20*/  USEL UR4, UR4, URZ, UP0 ;  /* 0x000000ff04047287 */ /* 0x000fc80008000000 */
[----:B-1----:R-:W-:Y:S01]  /*5c30*/  ULEA UR5, UR4, UR13, 0x3 ;  /* 0x0000000d04057291 */ /* 0x002fe2000f8e18ff */
[----:B--2---:R-:W-:-:S04]  /*5c40*/  LOP3.LUT R2, R11, UR6, RZ, 0x3c, !PT ;  /* 0x000000060b027c12 */ /* 0x004fc8000f8e3cff */
[----:B------:R-:W-:-:S04]  /*5c50*/  SHF.L.U32 R3, R2, 0x1f, RZ ;  /* 0x0000001f02037819 */ /* 0x000fc800000006ff */
[----:B------:R-:W1:Y:S02]  /*5c60*/  SYNCS.PHASECHK.TRANS64.TRYWAIT P0, [UR5], R3 ;  /* 0x00000003ff0075a7 */ /* 0x000e640008001105 */
[----:B-1----:R-:W-:Y:S05]  /*5c70*/  @!P0 BRA `(.L_x_119) ;  /* 0x0000004400788947 */ /* 0x002fea0003800000 */
.L_x_275:
        /* <DEDUP_REMOVED lines=9> */
.L_x_277:
[----:B------:R-:W-:-:S04]  /*5d10*/  UIADD3 UR4, UPT, UPT, UR4, 0x1, URZ ;  /* 0x0000000104047890 */ /* 0x000fc8000fffe0ff */
[----:B------:R-:W-:-:S04]  /*5d20*/  UISETP.NE.AND UP0, UPT, UR4, 0x4, UPT ;  /* 0x000000040400788c */ /* 0x000fc8000bf05270 */
[----:B------:R-:W-:Y:S02]  /*5d30*/  USEL UR5, URZ, 0x1, UP0 ;  /* 0x00000001ff057887 */ /* 0x000fe40008000000 */
[----:B------:R-:W-:-:S04]  /*5d40*/  USEL UR4, UR4, URZ, UP0 ;  /* 0x000000ff04047287 */ /* 0x000fc80008000000 */
[----:B------:R-:W-:Y:S01]  /*5d50*/  ULEA UR4, UR4, UR13, 0x3 ;  /* 0x0000000d04047291 */ /* 0x000fe2000f8e18ff */
[----:B------:R-:W-:-:S04]  /*5d60*/  LOP3.LUT R2, R2, UR5, RZ, 0x3c, !PT ;  /* 0x0000000502027c12 */ /* 0x000fc8000f8e3cff */
[----:B------:R-:W-:-:S04]  /*5d70*/  SHF.L.U32 R2, R2, 0x1f, RZ ;  /* 0x0000001f02027819 */ /* 0x000fc800000006ff */
[----:B------:R-:W2:Y:S02]  /*5d80*/  SYNCS.PHASECHK.TRANS64.TRYWAIT P0, [UR4], R2 ;  /* 0x00000002ff0075a7 */ /* 0x000ea40008001104 */
[----:B--2---:R-:W-:Y:S05]  /*5d90*/  @!P0 BRA `(.L_x_121) ;  /* 0x0000004400608947 */ /* 0x004fea0003800000 */
.L_x_279:
[----:B------:R-:W-:Y:S01]  /*5da0*/  NOP ;  /* 0x0000000000007918 */ /* 0x000fe20000000000 */
[----:B-1----:R-:W1:Y:S01]  /*5db0*/  LDS R0, [UR8+0x14] ;  /* 0x00001408ff007984 */ /* 0x002e620008000800 */
[----:B------:R-:W-:Y:S01]  /*5dc0*/  ULOP3.LUT UR4, UR24, 0xffff, URZ, 0xc0, !UPT ;  /* 0x0000ffff18047892 */ /* 0x000fe2000f8ec0ff */
[----:B------:R-:W-:Y:S01]  /*5dd0*/  UMOV UR5, 0xffff ;  /* 0x0000ffff00057882 */ /* 0x000fe20000000000 */
[----:B------:R-:W-:Y:S02]  /*5de0*/  UMOV UR6, 0x1 ;  /* 0x0000000100067882 */ /* 0x000fe40000000000 */
[----:B------:R-:W-:-:S04]  /*5df0*/  USHF.R.U32.HI UR4, URZ, 0x5, UR4 ;  /* 0x00000005ff047899 */ /* 0x000fc80008011604 */
[----:B------:R-:W-:Y:S02]  /*5e00*/  USHF.L.U32 UR5, UR5, UR4, URZ ;  /* 0x0000000405057299 */ /* 0x000fe400080006ff */
[----:B------:R-:W-:-:S04]  /*5e10*/  USHF.L.U32 UR4, UR6, UR4, URZ ;  /* 0x0000000406047299 */ /* 0x000fc800080006ff */
[----:B-1----:R-:W-:-:S04]  /*5e20*/  LOP3.LUT R0, R0, UR5, RZ, 0xc0, !PT ;  /* 0x0000000500007c12 */ /* 0x002fc8000f8ec0ff */
[----:B------:R-:W-:-:S13]  /*5e30*/  ISETP.NE.AND P0, PT, R0, UR5, PT ;  /* 0x0000000500007c0c */ /* 0x000fda000bf05270 */
[----:B------:R-:W-:Y:S05]  /*5e40*/  @P0 BRA `(.L_x_122) ;  /* 0x0000000000580947 */ /* 0x000fea0003800000 */
[----:B------:R-:W1:Y:S02]  /*5e50*/  LDS R0, [UR8+0x18] ;  /* 0x00001808ff007984 */ /* 0x000e640008000800 */
[----:B-1----:R-:W-:-:S04]  /*5e60*/  LOP3.LUT R0, R0, UR4, RZ, 0xc0, !PT ;  /* 0x0000000400007c12 */ /* 0x002fc8000f8ec0ff */
[----:B------:R-:W-:-:S13]  /*5e70*/  ISETP.NE.AND P0, PT, R0, UR4, PT ;  /* 0x0000000400007c0c */ /* 0x000fda000bf05270 */
[----:B------:R-:W-:Y:S05]  /*5e80*/  @P0 BRA `(.L_x_123) ;  /* 0x00000000003c0947 */ /* 0x000fea0003800000 */
[----:B------:R-:W1:Y:S01]  /*5e90*/  S2R R2, SR_LANEID ;  /* 0x0000000000027919 */ /* 0x000e620000000000 */
[----:B------:R-:W-:-:S06]  /*5ea0*/  ULOP3.LUT UR5, URZ, UR5, URZ, 0x33, !UPT ;  /* 0x00000005ff057292 */ /* 0x000fcc000f8e33ff */
[----:B------:R-:W-:-:S04]  /*5eb0*/  IMAD.U32 R0, RZ, RZ, UR5 ;  /* 0x00000005ff007e24 */ /* 0x000fc8000f8e00ff */
[----:B------:R2:W4:Y:S02]  /*5ec0*/  REDUX UR7, R0 ;  /* 0x00000000000773c4 */ /* 0x0005240000000000 */
[----:B------:R1:W-:Y:S01]  /*5ed0*/  UTCATOMSWS.AND URZ, UR5 ;  /* 0x0000000500ff79e3 */ /* 0x0003e20008000000 */
[----:B--2---:R-:W-:Y:S01]  /*5ee0*/  LOP3.LUT R0, RZ, UR4, RZ, 0x33, !PT ;  /* 0x00000004ff007c12 */ /* 0x004fe2000f8e33ff */
[----:B------:R-:W-:Y:S02]  /*5ef0*/  VOTEU.ANY UR4, UPT, PT ;  /* 0x0000000000047886 */ /* 0x000fe400038e0100 */
[----:B------:R-:W-:Y:S02]  /*5f00*/  UFLO.U32 UR4, UR4 ;  /* 0x00000004000472bd */ /* 0x000fe400080e0000 */
[----:B------:R-:W2:Y:S04]  /*5f10*/  REDUX UR6, R0 ;  /* 0x00000000000673c4 */ /* 0x000ea80000000000 */
[----:B-1----:R-:W-:-:S02]  /*5f20*/  ISETP.EQ.U32.AND P0, PT, R2, UR4, PT ;  /* 0x0000000402007c0c */ /* 0x002fc4000bf02070 */
[----:B----4-:R-:W-:-:S11]  /*5f30*/  MOV R2, UR7 ;  /* 0x0000000700027c02 */ /* 0x010fd60008000f00 */
[----:B------:R1:W-:Y:S01]  /*5f40*/  @P0 ATOMS.AND RZ, [UR8+0x14], R2 ;  /* 0x00001402ffff098c */ /* 0x0003e2000a800008 */
[----:B--2---:R-:W-:-:S05]  /*5f50*/  IMAD.U32 R0, RZ, RZ, UR6 ;  /* 0x00000006ff007e24 */ /* 0x004fca000f8e00ff */
[----:B------:R1:W-:Y:S01]  /*5f60*/  @P0 ATOMS.AND RZ, [UR8+0x18], R0 ;  /* 0x00001800ffff098c */ /* 0x0003e2000a800008 */
[----:B------:R-:W-:Y:S05]  /*5f70*/  BRA `(.L_x_124) ;  /* 0x0000000000147947 */ /* 0x000fea0003800000 */
.L_x_123:
[----:B------:R-:W-:Y:S02]  /*5f80*/  MOV R2, 0x5fa0 ;  /* 0x00005fa000027802 */ /* 0x000fe40000000f00 */
[----:B---3-5:R-:W-:Y:S05]  /*5f90*/  CALL.REL.NOINC `($__internal_0_$__cuda_sm10x_tcgen05_guardrail_trap_col_being_dealloced_not_returned_by_alloc) ;  /* 0x00000044007c7944 */ /* 0x028fea0003c00000 */
[----:B------:R-:W-:Y:S05]  /*5fa0*/  BRA `(.L_x_124) ;  /* 0x0000000000087947 */ /* 0x000fea0003800000 */
.L_x_122:
[----:B------:R-:W-:Y:S02]  /*5fb0*/  MOV R2, 0x5fd0 ;  /* 0x00005fd000027802 */ /* 0x000fe40000000f00 */
[----:B---3-5:R-:W-:Y:S05]  /*5fc0*/  CALL.REL.NOINC `($__internal_2_$__cuda_sm10x_tcgen05_guardrail_trap_unallocated_columns_being_dealloced) ;  /* 0x0000004400887944 */ /* 0x028fea0003c00000 */
.L_x_124:
[----:B------:R-:W-:Y:S01]  /*5fd0*/  NOP ;  /* 0x0000000000007918 */ /* 0x000fe20000000000 */
[----:B------:R-:W-:Y:S05]  /*5fe0*/  EXIT ;  /* 0x000000000000794d */ /* 0x000fea0003800000 */
.L_x_106:
[----:B------:R-:W-:-:S09]  /*5ff0*/  UISETP.NE.OR UP0, UPT, UR22, 0x3, !UP3 ;  /* 0x000000031600788c */ /* 0x000fd2000df05670 */
[----:B------:R-:W-:Y:S05]  /*6000*/  BRA.U UP0, `(.L_x_125) ;  /* 0x0000000d00087547 */ /* 0x000fea000b800000 */
[----:B------:R-:W1:Y:S01]  /*6010*/  LDCU UR26, c[0x0][0x370] ;  /* 0x00006e00ff1a77ac */ /* 0x000e620008000800 */
[----:B------:R-:W2:Y:S01]  /*6020*/  LDC.64 R16, c[0x0][0x348] ;  /* 0x0000d200ff107b82 */ /* 0x000ea20000000a00 */
[----:B------:R-:W-:Y:S02]  /*6030*/  HFMA2 R13, -RZ, RZ, 0, 0 ;  /* 0x00000000ff0d7431 */ /* 0x000fe400000001ff */
[----:B------:R-:W-:Y:S01]  /*6040*/  IMAD.MOV.U32 R15, RZ, RZ, 0x1 ;  /* 0x00000001ff0f7424 */ /* 0x000fe200078e00ff */
[----:B------:R-:W1:Y:S01]  /*6050*/  LDCU.128 UR28, c[0x0][0xb10] ;  /* 0x00016200ff1c77ac */ /* 0x000e620008000c00 */
[----:B------:R-:W-:Y:S01]  /*6060*/  IMAD.MOV.U32 R14, RZ, RZ, RZ ;  /* 0x000000ffff0e7224 */ /* 0x000fe200078e00ff */
[----:B------:R-:W-:Y:S01]  /*6070*/  MOV R7, 0x1000 ;  /* 0x0000100000077802 */ /* 0x000fe20000000f00 */
[----:B------:R-:W3:Y:S01]  /*6080*/  LDCU UR25, c[0x0][0x374] ;  /* 0x00006e80ff1977ac */ /* 0x000ee20008000800 */
[----:B------:R-:W4:Y:S01]  /*6090*/  LDC.64 R2, c[0x0][0x888] ;  /* 0x00022200ff027b82 */ /* 0x000f220000000a00 */
[----:B------:R-:W3:Y:S01]  /*60a0*/  LDCU UR16, c[0x0][0xb0c] ;  /* 0x00016180ff1077ac */ /* 0x000ee20008000800 */
[----:B------:R-:W2:Y:S06]  /*60b0*/  LDCU UR35, c[0x0][0xb20] ;  /* 0x00016400ff2377ac */ /* 0x000eac0008000800 */
[----:B------:R-:W4:Y:S01]  /*60c0*/  LDC.64 R4, c[0x0][0x890] ;  /* 0x00022400ff047b82 */ /* 0x000f220000000a00 */
[----:B------:R-:W2:Y:S01]  /*60d0*/  LDCU UR4, c[0x0][0xb30] ;  /* 0x00016600ff0477ac */ /* 0x000ea20008000800 */
[----:B------:R-:W-:Y:S01]  /*60e0*/  UMOV UR17, 0x400 ;  /* 0x0000040000117882 */ /* 0x000fe20000000000 */
[----:B-1----:R-:W-:-:S02]  /*60f0*/  UIMAD.WIDE.U32 UR32, UR26, UR28, URZ ;  /* 0x0000001c1a2072a5 */ /* 0x002fc4000f8e00ff */
[----:B---3--:R-:W-:Y:S02]  /*6100*/  UIMAD.WIDE.U32 UR6, UR25, UR31, URZ ;  /* 0x0000001f190672a5 */ /* 0x008fe4000f8e00ff */
[----:B------:R-:W-:Y:S02]  /*6110*/  ULEA UR17, UR48, UR17, 0x18 ;  /* 0x0000001130117291 */ /* 0x000fe4000f8ec0ff */
[----:B------:R-:W-:Y:S02]  /*6120*/  UPLOP3.LUT UP3, UPT, UPT, UPT, UPT, 0x40, 0x4 ;  /* 0x000000000004789c */ /* 0x000fe40003f6e870 */
[----:B------:R-:W-:Y:S01]  /*6130*/  UIADD3 UR5, UPT, UPT, UR17, 0x360, URZ ;  /* 0x0000036011057890 */ /* 0x000fe2000fffe0ff */
[----:B------:R-:W-:Y:S01]  /*6140*/  UMOV UR32, UR33 ;  /* 0x0000002100207c82 */ /* 0x000fe20008000000 */
[----:B------:R-:W-:Y:S01]  /*6150*/  UMOV UR27, UR7 ;  /* 0x00000007001b7c82 */ /* 0x000fe20008000000 */
[----:B------:R-:W-:Y:S02]  /*6160*/  UISETP.GE.AND UP0, UPT, UR40, 0x1, UPT ;  /* 0x000000012800788c */ /* 0x000fe4000bf06270 */
[----:B------:R-:W-:Y:S01]  /*6170*/  UISETP.NE.AND UP4, UPT, UR40, 0x1, UPT ;  /* 0x000000012800788c */ /* 0x000fe2000bf85270 */
[----:B------:R-:W1:Y:S01]  /*6180*/  LDCU.64 UR14, c[0x0][0xb28] ;  /* 0x00016500ff0e77ac */ /* 0x000e620008000a00 */
[----:B------:R-:W-:-:S02]  /*6190*/  UISETP.NE.AND UP6, UPT, UR16, 0x1, UPT ;  /* 0x000000011000788c */ /* 0x000fc4000bfc5270 */
[----:B------:R-:W-:Y:S02]  /*61a0*/  UISETP.NE.AND UP5, UPT, UR30, 0x1, UPT ;  /* 0x000000011e00788c */ /* 0x000fe4000bfa5270 */
[----:B------:R-:W-:Y:S02]  /*61b0*/  UPRMT UR48, UR48, 0x654, UR5 ;  /* 0x0000065430307896 */ /* 0x000fe40008000005 */
[----:B------:R-:W-:Y:S02]  /*61c0*/  USHF.R.U32.HI UR32, URZ, UR29, UR32 ;  /* 0x0000001dff207299 */ /* 0x000fe40008011620 */
[----:B--2---:R-:W-:Y:S02]  /*61d0*/  USHF.R.U32.HI UR27, URZ, UR35, UR27 ;  /* 0x00000023ff1b7299 */ /* 0x004fe4000801161b */
[----:B------:R-:W-:-:S11]  /*61e0*/  UISETP.NE.AND UP2, UPT, UR4, 0x1, UPT ;  /* 0x000000010400788c */ /* 0x000fd6000bf45270 */
.L_x_133:
[C---:B------:R-:W-:Y:S02]  /*61f0*/  LEA R12, R14.reuse, UR17, 0x3 ;  /* 0x000000110e0c7c11 */ /* 0x040fe4000f8e18ff */
[----:B------:R-:W-:Y:S02]  /*6200*/  SHF.L.U32 R0, R13, 0x1f, RZ ;  /* 0x0000001f0d007819 */ /* 0x000fe400000006ff */
[----:B------:R-:W-:Y:S02]  /*6210*/  LEA R8, R14, UR17, 0x4 ;  /* 0x000000110e087c11 */ /* 0x000fe4000f8e20ff */
[----:B--2---:R-:W2:Y:S02]  /*6220*/  SYNCS.PHASECHK.TRANS64.TRYWAIT P0, [R12+URZ+0x380], R0 ;  /* 0x000380000c0075a7 */ /* 0x004ea400080011ff */
[----:B--2---:R-:W-:Y:S05]  /*6230*/  @!P0 BRA `(.L_x_126) ;  /* 0x0000004000508947 */ /* 0x004fea0003800000 */
.L_x_280:
[----:B------:R-:W3:Y:S01]  /*6240*/  LDS.128 R8, [R8+0x410] ;  /* 0x0004100008087984 */ /* 0x000ee20000000c00 */
[----:B------:R-:W-:Y:S01]  /*6250*/  UISETP.GE.AND UP0, UPT, UR40, 0x1, UPT ;  /* 0x000000012800788c */ /* 0x000fe2000bf06270 */
[----:B------:R-:W-:Y:S01]  /*6260*/  @!PT LDS RZ, [RZ] ;  /* 0x00000000fffff984 */ /* 0x000fe20000000800 */
[----:B------:R-:W-:Y:S01]  /*6270*/  @!PT LDS RZ, [RZ] ;  /* 0x00000000fffff984 */ /* 0x000fe20000000800 */
[----:B------:R-:W-:Y:S01]  /*6280*/  @!PT LDS RZ, [RZ] ;  /* 0x00000000fffff984 */ /* 0x000fe20000000800 */
[----:B------:R-:W-:Y:S01]  /*6290*/  @!PT LDS RZ, [RZ] ;  /* 0x00000000fffff984 */ /* 0x000fe20000000800 */
[----:B------:R1:W-:Y:S06]  /*62a0*/  MEMBAR.ALL.CTA ;  /* 0x0000000000007992 */ /* 0x0003ec0000008000 */
[----:B-1----:R-:W1:Y:S01]  /*62b0*/  FENCE.VIEW.ASYNC.S ;  /* 0x00000000000073c6 */ /* 0x002e620000000000 */
[----:B---3--:R-:W-:Y:S11]  /*62c0*/  LOP3.LUT P0, RZ, R10, 0x1, RZ, 0xc0, !PT ;  /* 0x000000010aff7812 */ /* 0x008ff6000780c0ff */
[----:B------:R-:W-:Y:S02]  /*62d0*/  @!UPT UIADD3 URZ, UPT, UPT, URZ, URZ, URZ ;  /* 0x000000fffffff290 */ /* 0x000fe4000fffe0ff */
[----:B-1----:R-:W-:Y:S01]  /*62e0*/  VOTEU.ANY UP1, P0 ;  /* 0x0000000000ff7886 */ /* 0x002fe20000020100 */
[----:B------:R-:W-:Y:S11]  /*62f0*/  PLOP3.LUT P0, PT, PT, PT, UP1, 0x80, 0x8 ;  /* 0x000000000008781c */ /* 0x000ff60003f0f018 */
[----:B------:R-:W-:Y:S02]  /*6300*/  @!UPT UIADD3 URZ, UPT, UPT, URZ, URZ, URZ ;  /* 0x000000fffffff290 */ /* 0x000fe4000fffe0ff */
[----:B--2---:R-:W-:Y:S02]  /*6310*/  @P0 SHF.R.U32.HI R0, RZ, 0x10, R9 ;  /* 0x00000010ff000819 */ /* 0x004fe40000011609 */
[----:B------:R-:W-:Y:S02]  /*6320*/  @P0 MOV R6, R8 ;  /* 0x0000000800060202 */ /* 0x000fe40000000f00 */
[----:B------:R-:W-:Y:S01]  /*6330*/  @P0 R2UR UR4, R0 ;  /* 0x00000000000402ca */ /* 0x000fe200000e0000 */
[----:B------:R-:W-:Y:S01]  /*6340*/  VIADD R0, R12, 0x390 ;  /* 0x000003900c007836 */ /* 0x000fe20000000000 */
[----:B------:R-:W-:Y:S02]  /*6350*/  @P0 LOP3.LUT R8, R9, 0xffff, RZ, 0xc0, !PT ;  /* 0x0000ffff09080812 */ /* 0x000fe400078ec0ff */
[----:B------:R-:W-:Y:S02]  /*6360*/  @P0 R2UR UR6, R6 ;  /* 0x00000000060602ca */ /* 0x000fe400000e0000 */
[----:B------:R-:W-:Y:S02]  /*6370*/  PRMT R0, RZ, 0x654, R0 ;  /* 0x00000654ff007816 */ /* 0x000fe40000000000 */
[----:B------:R-:W-:Y:S02]  /*6380*/  @P0 R2UR UR5, R8 ;  /* 0x00000000080502ca */ /* 0x000fe400000e0000 */
[----:B------:R1:W-:Y:S03]  /*6390*/  SYNCS.ARRIVE.TRANS64.RED.A1T0 RZ, [R0+URZ], RZ ;  /* 0x000000ff00ff79a7 */ /* 0x0003e600081004ff */
[----:B------:R-:W-:Y:S04]  /*63a0*/  @UP1 UMOV UR24, UR4 ;  /* 0x0000000400181c82 */ /* 0x000fe80008000000 */
[----:B------:R-:W-:Y:S04]  /*63b0*/  @UP1 UMOV UR13, UR6 ;  /* 0x00000006000d1c82 */ /* 0x000fe80008000000 */
[----:B------:R-:W-:Y:S01]  /*63c0*/  @UP1 UMOV UR7, UR5 ;  /* 0x0000000500071c82 */ /* 0x000fe20008000000 */
[----:B------:R-:W-:Y:S05]  /*63d0*/  BRA.U !UP0, `(.L_x_127) ;  /* 0x0000000108a47547 */ /* 0x000fea000b800000 */
[----:B------:R-:W-:Y:S02]  /*63e0*/  UIMAD.WIDE.U32 UR10, UR7, UR31, URZ ;  /* 0x0000001f070a72a5 */ /* 0x000fe4000f8e00ff */
[----:B------:R-:W-:Y:S02]  /*63f0*/  UIMAD.WIDE.U32 UR18, UR13, UR28, URZ ;  /* 0x0000001c0d1272a5 */ /* 0x000fe4000f8e00ff */
[----:B------:R-:W-:Y:S02]  /*6400*/  USEL UR4, UR25, UR27, !UP5 ;  /* 0x0000001b19047287 */ /* 0x000fe4000e800000 */
[----:B------:R-:W-:Y:S02]  /*6410*/  USEL UR8, UR26, UR32, !UP6 ;  /* 0x000000201a087287 */ /* 0x000fe4000f000000 */
[----:B------:R-:W-:Y:S02]  /*6420*/  UIMAD.WIDE.U32 UR20, UR4, UR14, URZ ;  /* 0x0000000e041472a5 */ /* 0x000fe4000f8e00ff */
[----:B------:R-:W-:Y:S01]  /*6430*/  UIMAD.WIDE.U32 UR22, UR8, UR14, URZ ;  /* 0x0000000e081672a5 */ /* 0x000fe2000f8e00ff */
[----:B------:R-:W-:Y:S02]  /*6440*/  UMOV UR5, UR11 ;  /* 0x0000000b00057c82 */ /* 0x000fe40008000000 */
[----:B------:R-:W-:Y:S03]  /*6450*/  USHF.R.U32.HI UR6, URZ, UR35, UR5 ;  /* 0x00000023ff067299 */ /* 0x000fe60008011605 */
[----:B------:R-:W-:Y:S01]  /*6460*/  UMOV UR5, UR19 ;  /* 0x0000001300057c82 */ /* 0x000fe20008000000 */
[----:B------:R-:W-:Y:S02]  /*6470*/  USEL UR6, UR7, UR6, !UP5 ;  /* 0x0000000607067287 */ /* 0x000fe4000e800000 */
[----:B------:R-:W-:Y:S02]  /*6480*/  USHF.R.U32.HI UR9, URZ, UR29, UR5 ;  /* 0x0000001dff097299 */ /* 0x000fe40008011605 */
[----:B------:R-:W-:Y:S01]  /*6490*/  UIMAD.WIDE.U32 UR10, UR6, UR14, URZ ;  /* 0x0000000e060a72a5 */ /* 0x000fe2000f8e00ff */
[----:B------:R-:W-:Y:S02]  /*64a0*/  UMOV UR5, UR21 ;  /* 0x0000001500057c82 */ /* 0x000fe40008000000 */
[----:B------:R-:W-:Y:S03]  /*64b0*/  @UP4 USHF.R.U32.HI UR4, URZ, UR15, UR5 ;  /* 0x0000000fff044299 */ /* 0x000fe60008011605 */
[----:B------:R-:W-:Y:S01]  /*64c0*/  UMOV UR5, UR23 ;  /* 0x0000001700057c82 */ /* 0x000fe20008000000 */
[----:B------:R-:W-:Y:S02]  /*64d0*/  UIMAD UR4, UR40, UR4, URZ ;  /* 0x00000004280472a4 */ /* 0x000fe4000f8e02ff */
[----:B------:R-:W-:Y:S02]  /*64e0*/  @UP4 USHF.R.U32.HI UR8, URZ, UR15, UR5 ;  /* 0x0000000fff084299 */ /* 0x000fe40008011605 */
[----:B------:R-:W-:Y:S02]  /*64f0*/  USEL UR5, UR13, UR9, !UP6 ;  /* 0x000000090d057287 */ /* 0x000fe4000f000000 */
[----:B------:R-:W-:Y:S02]  /*6500*/  UIMAD UR9, UR40, UR8, URZ ;  /* 0x00000008280972a4 */ /* 0x000fe4000f8e02ff */
[----:B------:R-:W-:Y:S03]  /*6510*/  UISETP.GE.AND UP0, UPT, UR6, UR4, UPT ;  /* 0x000000040600728c */ /* 0x000fe6000bf06270 */
[----:B------:R-:W-:Y:S01]  /*6520*/  UMOV UR4, UR11 ;  /* 0x0000000b00047c82 */ /* 0x000fe20008000000 */
[----:B------:R-:W-:Y:S02]  /*6530*/  UISETP.GE.OR UP0, UPT, UR5, UR9, UP0 ;  /* 0x000000090500728c */ /* 0x000fe40008706670 */
[----:B------:R-:W-:Y:S02]  /*6540*/  USHF.R.U32.HI UR4, URZ, UR15, UR4 ;  /* 0x0000000fff047299 */ /* 0x000fe40008011604 */
[----:B------:R-:W-:Y:S02]  /*6550*/  UIMAD.WIDE.U32 UR10, UR5, UR14, URZ ;  /* 0x0000000e050a72a5 */ /* 0x000fe4000f8e00ff */
[----:B------:R-:W-:Y:S04]  /*6560*/  USEL UR12, UR6, UR4, !UP4 ;  /* 0x00000004060c7287 */ /* 0x000fe8000e000000 */
[----:B------:R-:W-:Y:S01]  /*6570*/  UIADD3 UR9, UPT, UPT, -UR12, URZ, URZ ;  /* 0x000000ff0c097290 */ /* 0x000fe2000fffe1ff */
[----:B------:R-:W-:Y:S02]  /*6580*/  @!UP0 UMOV UR4, UR11 ;  /* 0x0000000b00048c82 */ /* 0x000fe40008000000 */
[----:B------:R-:W-:Y:S02]  /*6590*/  @!UP0 USHF.R.U32.HI UR4, URZ, UR15, UR4 ;  /* 0x0000000fff048299 */ /* 0x000fe40008011604 */
[----:B------:R-:W-:Y:S02]  /*65a0*/  UIMAD UR9, UR40, UR9, UR6 ;  /* 0x00000009280972a4 */ /* 0x000fe4000f8e0206 */
[----:B------:R-:W-:Y:S04]  /*65b0*/  @!UP0 USEL UR4, UR5, UR4, !UP4 ;  /* 0x0000000405048287 */ /* 0x000fe8000e000000 */
[----:B------:R-:W-:Y:S02]  /*65c0*/  @!UP0 UIMAD UR9, UR8, UR9, UR4 ;  /* 0x00000009080982a4 */ /* 0x000fe4000f8e0204 */
[----:B------:R-:W-:Y:S02]  /*65d0*/  @!UP0 UIADD3 UR10, UPT, UPT, UR12, -UR4, URZ ;  /* 0x800000040c0a8290 */ /* 0x000fe4000fffe0ff */
[----:B------:R-:W-:Y:S02]  /*65e0*/  UIADD3 UR4, UPT, UPT, -UR5, URZ, URZ ;  /* 0x000000ff05047290 */ /* 0x000fe4000fffe1ff */
[----:B------:R-:W-:Y:S02]  /*65f0*/  UIADD3 UR8, UPT, UPT, -UR6, URZ, URZ ;  /* 0x000000ff06087290 */ /* 0x000fe4000fffe1ff */
[----:B------:R-:W-:Y:S02]  /*6600*/  @!UP0 UIMAD UR6, UR10, UR40, UR5 ;  /* 0x000000280a0682a4 */ /* 0x000fe4000f8e0205 */
[----:B------:R-:W-:Y:S02]  /*6610*/  UIMAD UR13, UR16, UR4, UR13 ;  /* 0x00000004100d72a4 */ /* 0x000fe4000f8e020d */
[----:B------:R-:W-:Y:S01]  /*6620*/  UIMAD UR7, UR30, UR8, UR7 ;  /* 0x000000081e0772a4 */ /* 0x000fe2000f8e0207 */
[----:B------:R-:W-:Y:S02]  /*6630*/  @!UP0 UMOV UR5, UR9 ;  /* 0x0000000900058c82 */ /* 0x000fe40008000000 */
[----:B------:R-:W-:Y:S02]  /*6640*/  UIMAD UR13, UR5, UR16, UR13 ;  /* 0x00000010050d72a4 */ /* 0x000fe4000f8e020d */
[----:B------:R-:W-:Y:S11]  /*6650*/  UIMAD UR7, UR6, UR30, UR7 ;  /* 0x0000001e060772a4 */ /* 0x000ff6000f8e0207 */
[----:B------:R-:W-:Y:S01]  /*6660*/  @!UPT UIADD3 URZ, UPT, UPT, URZ, URZ, URZ ;  /* 0x000000fffffff290 */ /* 0x000fe2000fffe0ff */
.L_x_127:
[----:B------:R-:W2:Y:S01]  /*6670*/  @!UP2 LDCU.128 UR20, c[0x0][0xb10] ;  /* 0x00016200ff14a7ac */ /* 0x000ea20008000c00 */
[C---:B----4-:R-:W-:Y:S02]  /*6680*/  ISETP.NE.U32.AND P1, PT, R4.reuse, RZ, PT ;  /* 0x000000ff0400720c */ /* 0x050fe40003f25070 */
[----:B------:R-:W-:Y:S02]  /*6690*/  ISETP.NE.U32.AND P0, PT, R4, RZ, PT ;  /* 0x000000ff0400720c */ /* 0x000fe40003f05070 */
[C---:B------:R-:W-:Y:S02]  /*66a0*/  ISETP.NE.AND.EX P1, PT, R5.reuse, RZ, PT, P1 ;  /* 0x000000ff0500720c */ /* 0x040fe40003f25310 */
[----:B------:R-:W-:Y:S01]  /*66b0*/  ISETP.NE.AND.EX P0, PT, R5, RZ, PT, P0 ;  /* 0x000000ff0500720c */ /* 0x000fe20003f05300 */
[----:B------:R-:W3:Y:S01]  /*66c0*/  @!UP2 LDCU UR5, c[0x0][0xb0c] ;  /* 0x00016180ff05a7ac */ /* 0x000ee20008000800 */
[----:B------:R-:W-:Y:S01]  /*66d0*/  SHF.L.U32 R6, R15, 0x1f, RZ ;  /* 0x0000001f0f067819 */ /* 0x000fe200000006ff */
[----:B--2---:R-:W-:Y:S07]  /*66e0*/  UIMAD.WIDE.U32 UR8, UR13, UR20, URZ ;  /* 0x000000140d0872a5 */ /* 0x004fee000f8e00ff */
[----:B------:R-:W-:Y:S01]  /*66f0*/  @!UP2 UMOV UR4, UR9 ;  /* 0x000000090004ac82 */ /* 0x000fe20008000000 */
[----:B---3--:R-:W-:Y:S02]  /*6700*/  @!UP2 UISETP.NE.AND UP0, UPT, UR5, 0x1, UPT ;  /* 0x000000010500a88c */ /* 0x008fe4000bf05270 */
[----:B------:R-:W-:Y:S02]  /*6710*/  @!UP2 USHF.R.U32.HI UR4, URZ, UR21, UR4 ;  /* 0x00000015ff04a299 */ /* 0x000fe40008011604 */
[----:B------:R-:W-:Y:S02]  /*6720*/  UIMAD.WIDE.U32 UR8, UR7, UR23, URZ ;  /* 0x00000017070872a5 */ /* 0x000fe4000f8e00ff */
[----:B------:R-:W-:Y:S02]  /*6730*/  @!UP2 USEL UR10, UR13, UR4, !UP0 ;  /* 0x000000040d0aa287 */ /* 0x000fe4000c000000 */
[----:B------:R-:W-:Y:S03]  /*6740*/  @!UP2 UISETP.NE.AND UP0, UPT, UR22, 0x1, UPT ;  /* 0x000000011600a88c */ /* 0x000fe6000bf05270 */
[----:B------:R-:W-:Y:S02]  /*6750*/  @!UP2 UMOV UR6, UR9 ;  /* 0x000000090006ac82 */ /* 0x000fe40008000000 */
[----:B------:R-:W2:Y:S02]  /*6760*/  @!UP2 LDCU UR4, c[0x0][0xb20] ;  /* 0x00016400ff04a7ac */ /* 0x000ea40008000800 */
[----:B--2---:R-:W-:Y:S04]  /*6770*/  @!UP2 USHF.R.U32.HI UR6, URZ, UR4, UR6 ;  /* 0x00000004ff06a299 */ /* 0x004fe80008011606 */
[----:B------:R-:W-:Y:S04]  /*6780*/  @!UP2 USEL UR6, UR7, UR6, !UP0 ;  /* 0x000000060706a287 */ /* 0x000fe8000c000000 */
[----:B------:R-:W-:Y:S02]  /*6790*/  @!UP2 UIADD3 UR4, UPT, UPT, -UR10, UR6, URZ ;  /* 0x000000060a04a290 */ /* 0x000fe4000fffe1ff */
[----:B------:R-:W-:Y:S02]  /*67a0*/  @!UP2 UIADD3 UR6, UPT, UPT, UR10, -UR6, URZ ;  /* 0x800000060a06a290 */ /* 0x000fe4000fffe0ff */
[----:B------:R-:W-:Y:S02]  /*67b0*/  @!UP2 UIMAD UR13, UR4, UR5, UR13 ;  /* 0x00000005040da2a4 */ /* 0x000fe4000f8e020d */
[----:B------:R-:W-:Y:S01]  /*67c0*/  @!UP2 UIMAD UR7, UR6, UR22, UR7 ;  /* 0x000000160607a2a4 */ /* 0x000fe2000f8e0207 */
[----:B------:R-:W-:Y:S11]  /*67d0*/  BRA.U UP3, `(.L_x_128) ;  /* 0x0000000103107547 */ /* 0x000ff6000b800000 */
[----:B------:R-:W-:Y:S04]  /*67e0*/  MOV R8, UR34 ;  /* 0x0000002200087c02 */ /* 0x000fe80008000f00 */
[----:B------:R-:W-:Y:S04]  /*67f0*/  SHF.L.U32 R8, R8, 0x1f, RZ ;  /* 0x0000001f08087819 */ /* 0x000fe800000006ff */
[----:B------:R-:W2:Y:S02]  /*6800*/  SYNCS.PHASECHK.TRANS64.TRYWAIT P2, [UR17+0x378], R8 ;  /* 0x00037808ff0075a7 */ /* 0x000ea40008041111 */
[----:B--2---:R-:W-:Y:S05]  /*6810*/  @!P2 BRA `(.L_x_129) ;  /* 0x0000003800eca947 */ /* 0x004fea0003800000 */
.L_x_128:
[----:B------:R-:W-:Y:S05]  /*6820*/  @!P1 BRA `(.L_x_130) ;  /* 0x0000000000309947 */ /* 0x000fea0003800000 */
[----:B------:R-:W-:Y:S01]  /*6830*/  ISETP.NE.U32.AND P1, PT, R2, RZ, PT ;  /* 0x000000ff0200720c */ /* 0x000fe20003f25070 */
[----:B------:R-:W2:Y:S01]  /*6840*/  LDCU.64 UR4, c[0x0][0x358] ;  /* 0x00006b00ff0477ac */ /* 0x000ea20008000a00 */
[----:B------:R-:W-:Y:S02]  /*6850*/  IMAD.MOV.U32 R79, RZ, RZ, 0x1 ;  /* 0x00000001ff4f7424 */ /* 0x000fe400078e00ff */
[----:B------:R-:W-:Y:S11]  /*6860*/  ISETP.NE.AND.EX P1, PT, R3, RZ, PT, P1 ;  /* 0x000000ff0300720c */ /* 0x000ff60003f25310 */
[----:B------:R-:W-:Y:S02]  /*6870*/  @!UPT UIADD3 URZ, UPT, UPT, URZ, URZ, URZ ;  /* 0x000000fffffff290 */ /* 0x000fe4000fffe0ff */
[----:B-1----:R-:W1:Y:S01]  /*6880*/  @P1 LDC.64 R8, c[0x0][0x888] ;  /* 0x00022200ff081b82 */ /* 0x002e620000000a00 */
[----:B------:R-:W-:Y:S04]  /*6890*/  @P1 IMAD R0, R4, UR36, RZ ;  /* 0x0000002404001c24 */ /* 0x000fe8000f8e02ff */
[----:B-1----:R-:W-:Y:S04]  /*68a0*/  @P1 IMAD.WIDE R8, R0, 0x4, R8 ;  /* 0x0000000400081825 */ /* 0x002fe800078e0208 */
[----:B------:R-:W-:Y:S01]  /*68b0*/  HFMA2 R0, -RZ, RZ, 0, 5.9604644775390625e-08 ;  /* 0x00000001ff007431 */ /* 0x000fe200000001ff */
[----:B--2--5:R2:W5:Y:S04]  /*68c0*/  @P1 LDG.E R39, desc[UR4][R8.64] ;  /* 0x0000000408271981 */ /* 0x024568000c1e1900 */
[----:B------:R-:W-:Y:S01]  /*68d0*/  @!P1 PRMT R79, R0, 0x7610, R79 ;  /* 0x00007610004f9816 */ /* 0x000fe2000000004f */
[----:B--2---:R-:W3:Y:S06]  /*68e0*/  @!P1 LDC R39, c[0x0][0x880] ;  /* 0x00022000ff279b82 */ /* 0x004eec0000000800 */
.L_x_130:
[----:B---3-5:R-:W-:Y:S01]  /*68f0*/  @!P0 FSETP.EQ.AND P1, PT, R39, RZ, PT ;  /* 0x000000ff2700820b */ /* 0x028fe20003f22000 */
[----:B------:R-:W-:Y:S01]  /*6900*/  @!UPT UIADD3 URZ, UPT, UPT, URZ, URZ, URZ ;  /* 0x000000fffffff290 */ /* 0x000fe2000fffe0ff */
[----:B------:R-:W-:Y:S11]  /*6910*/  @!P0 BRA `(.L_x_131) ;  /* 0x0000000000188947 */ /* 0x000ff60003800000 */
[----:B------:R-:W-:Y:S02]  /*6920*/  LOP3.LUT P0, RZ, R79, 0xff, RZ, 0xc0, !PT ;  /* 0x000000ff4fff7812 */ /* 0x000fe4000780c0ff */
[----:B------:R-:W-:Y:S04]  /*6930*/  ISETP.NE.U32.AND P1, PT, R2, RZ, PT ;  /* 0x000000ff0200720c */ /* 0x000fe80003f25070 */
[----:B------:R-:W-:Y:S04]  /*6940*/  ISETP.NE.AND.EX P1, PT, R3, RZ, PT, P1 ;  /* 0x000000ff0300720c */ /* 0x000fe80003f25310 */
[----:B------:R-:W-:Y:S03]  /*6950*/  PLOP3.LUT P1, PT, P1, PT, PT, 0x8, 0x80 ;  /* 0x000000000080781c */ /* 0x000fe60000f2e170 */
[----:B------:R-:W-:Y:S11]  /*6960*/  @P0 FSETP.EQ.AND P1, PT, R39, RZ, PT ;  /* 0x000000ff2700020b */ /* 0x000ff60003f22000 */
[----:B------:R-:W-:Y:S02]  /*6970*/  @!UPT UIADD3 URZ, UPT, UPT, URZ, URZ, URZ ;  /* 0x000000fffffff290 */ /* 0x000fe4000fffe0ff */
.L_x_131:
[----:B------:R-:W2:Y:S01]  /*6980*/  SYNCS.PHASECHK.TRANS64.TRYWAIT P0, [UR17+0x368], R6 ;  /* 0x00036806ff0075a7 */ /* 0x000ea20008001111 */
[----:B------:R-:W-:Y:S02]  /*6990*/  ELECT P2, URZ, PT ;  /* 0x0000000000ff782f */ /* 0x000fe40003840000 */
[----:B------:R-:W-:Y:S01]  /*69a0*/  IADD3 R14, PT, PT, R14, 0x1, RZ ;  /* 0x000000010e0e7810 */ /* 0x000fe20007ffe0ff */
[----:B--2---:R-:W-:Y:S10]  /*69b0*/  @!P0 BRA `(.L_x_132) ;  /* 0x00000038009c8947 */ /* 0x004ff40003800000 */
.L_x_283:
[----:B------:R-:W-:Y:S01]  /*69c0*/  PLOP3.LUT P1, PT, P1, P2, PT, 0xf2, 0x2f ;  /* 0x00000000002f781c */ /* 0x000fe20000f25e72 */
[----:B------:R-:W-:Y:S01]  /*69d0*/  UMOV UR18, 0x0 ;  /* 0x0000000000127882 */ /* 0x000fe20000000000 */
[----:B------:R-:W-:Y:S01]  /*69e0*/  UMOV UR19, 0x10000000 ;  /* 0x1000000000137882 */ /* 0x000fe20000000000 */
[----:B------:R-:W-:Y:S01]  /*69f0*/  UMOV UR12, UR36 ;  /* 0x00000024000c7c82 */ /* 0x000fe20008000000 */
[----:B------:R-:W-:Y:S01]  /*6a00*/  LOP3.LUT R15, R15, 0x1, RZ, 0x3c, !PT ;  /* 0x000000010f0f7812 */ /* 0x000fe200078e3cff */
[----:B------:R-:W-:Y:S01]  /*6a10*/  UPLOP3.LUT UP3, UPT, UPT, UPT, UPT, 0x80, 0x8 ;  /* 0x000000000008789c */ /* 0x000fe20003f6f070 */
[----:B------:R-:W-:Y:S07]  /*6a20*/  UMOV UR36, UR24 ;  /* 0x0000001800247c82 */ /* 0x000fee0008000000 */
[----:B-1----:R-:W-:Y:S01]  /*6a30*/  @!P1 IADD3 R6, P0, PT, R16, 0x580, RZ ;  /* 0x0000058010069810 */ /* 0x002fe20007f1e0ff */
[----:B------:R-:W-:Y:S03]  /*6a40*/  VOTEU.ALL UP0, P1 ;  /* 0x0000000000ff7886 */ /* 0x000fe60000800000 */
[----:B------:R-:W-:Y:S01]  /*6a50*/  @!P1 R2UR UR5, R6 ;  /* 0x00000000060592ca */ /* 0x000fe200000e0000 */
[----:B------:R-:W-:Y:S01]  /*6a60*/  @!P1 IMAD.X R0, RZ, RZ, R17, P0 ;  /* 0x000000ffff009224 */ /* 0x000fe200000e0611 */
[----:B------:R-:W-:Y:S01]  /*6a70*/  @!UP0 USHF.L.U32 UR10, UR45, 0x6, URZ ;  /* 0x000000062d0a8899 */ /* 0x000fe200080006ff */
[----:B------:R-:W-:Y:S01]  /*6a80*/  ISETP.NE.AND P0, PT, R14, 0x2, PT ;  /* 0x000000020e00780c */ /* 0x000fe20003f05270 */
[----:B------:R-:W-:Y:S02]  /*6a90*/  @!UP0 USHF.L.U32 UR11, UR46, 0x6, URZ ;  /* 0x000000062e0b8899 */ /* 0x000fe400080006ff */
[----:B------:R-:W-:Y:S01]  /*6aa0*/  @!P1 R2UR UR4, R0 ;  /* 0x00000000000492ca */ /* 0x000fe200000e0000 */
[----:B------:R-:W-:Y:S01]  /*6ab0*/  @!UP0 UIADD3 UR8, UPT, UPT, UR17, 0x600, URZ ;  /* 0x0000060011088890 */ /* 0x000fe2000fffe0ff */
[----:B------:R-:W-:Y:S01]  /*6ac0*/  SEL R0, RZ, 0x1, P0 ;  /* 0x00000001ff007807 */ /* 0x000fe20000000000 */
[----:B------:R-:W-:Y:S01]  /*6ad0*/  @!UP0 UIADD3 UR9, UPT, UPT, UR17, 0x360, URZ ;  /* 0x0000036011098890 */ /* 0x000fe2000fffe0ff */
[----:B------:R-:W-:Y:S01]  /*6ae0*/  SEL R14, R14, RZ, P0 ;  /* 0x000000ff0e0e7207 */ /* 0x000fe20000000000 */
[----:B------:R-:W-:Y:S01]  /*6af0*/  VOTEU.ALL UP0, P1 ;  /* 0x0000000000ff7886 */ /* 0x000fe20000800000 */
[----:B------:R-:W-:Y:S01]  /*6b00*/  LOP3.LUT R13, R13, R0, RZ, 0x3c, !PT ;  /* 0x000000000d0d7212 */ /* 0x000fe200078e3cff */
[----:B------:R-:W-:Y:S01]  /*6b10*/  IMAD.U32 R8, RZ, RZ, UR5 ;  /* 0x00000005ff087e24 */ /* 0x000fe2000f8e00ff */
[----:B------:R-:W-:Y:S02]  /*6b20*/  UIADD3 UR45, UPT, UPT, UR7, UR57, URZ ;  /* 0x00000039072d7290 */ /* 0x000fe4000fffe0ff */
[----:B------:R-:W-:Y:S03]  /*6b30*/  UIADD3 UR46, UPT, UPT, UR13, UR60, URZ ;  /* 0x0000003c0d2e7290 */ /* 0x000fe6000fffe0ff */
[----:B------:R-:W-:Y:S01]  /*6b40*/  IMAD.U32 R9, RZ, RZ, UR4 ;  /* 0x00000004ff097e24 */ /* 0x000fe2000f8e00ff */
[----:B------:R-:W-:Y:S04]  /*6b50*/  @!P1 R2UR UR4, R8 ;  /* 0x00000000080492ca */ /* 0x000fe800000e0000 */
[----:B------:R-:W-:Y:S11]  /*6b60*/  @!P1 R2UR UR5, R9 ;  /* 0x00000000090592ca */ /* 0x000ff600000e0000 */
[----:B------:R-:W-:Y:S02]  /*6b70*/  @!UPT UIADD3 URZ, UPT, UPT, URZ, URZ, URZ ;  /* 0x000000fffffff290 */ /* 0x000fe4000fffe0ff */
[----:B------:R2:W-:Y:S01]  /*6b80*/  @!UP0 UTMALDG.3D [UR8], [UR4], desc[UR18] ;  /* 0x00001208040085b4 */ /* 0x0005e20008011000 */
[----:B------:R2:W-:Y:S01]  /*6b90*/  @!P1 SYNCS.ARRIVE.TRANS64.RED.A0TR RZ, [UR17+0x360], R7 ;  /* 0x00036007ffff99a7 */ /* 0x0005e20008300411 */
[----:B------:R-:W-:Y:S01]  /*6ba0*/  SYNCS.ARRIVE.TRANS64.RED.A1T0 RZ, [UR48], RZ ;  /* 0x000000ffffff79a7 */ /* 0x000fe20008100430 */
[----:B------:R-:W-:Y:S05]  /*6bb0*/  BRA.U UP1, `(.L_x_133) ;  /* 0xfffffff5018c7547 */ /* 0x000fea000b83ffff */
[----:B------:R-:W-:Y:S07]  /*6bc0*/  MOV R0, UR17 ;  /* 0x0000001100007c02 */ /* 0x000fee0008000f00 */
.L_x_134:
[----:B-1----:R-:W-:-:S04]  /*6bd0*/  SHF.L.U32 R2, R15, 0x1f, RZ ;  /* 0x0000001f0f027819 */ /* 0x002fc800000006ff */
[----:B------:R1:W3:Y:S03]  /*6be0*/  SYNCS.PHASECHK.TRANS64.TRYWAIT P0, [R0+URZ+0x368], R2 ;  /* 0x00036802000075a7 */ /* 0x0002e600080011ff */
[----:B---3--:R-:W-:Y:S05]  /*6bf0*/  @!P0 NANOSLEEP.SYNCS 0x989680 ;  /* 0x009896800000895d */ /* 0x008fea0003900000 */
[----:B------:R-:W3:Y:S02]  /*6c00*/  @!P0 SYNCS.PHASECHK.TRANS64 P0, [R0+URZ+0x368], R2 ;  /* 0x00036802000085a7 */ /* 0x000ee400080010ff */
[----:B--23--:R-:W-:Y:S05]  /*6c10*/  @P0 EXIT ;  /* 0x000000000000094d */ /* 0x00cfea0003800000 */
[----:B------:R-:W-:Y:S05]  /*6c20*/  BRA `(.L_x_134) ;  /* 0xfffffffc00e87947 */ /* 0x000fea000383ffff */
.L_x_125:
[----:B------:R-:W-:-:S06]  /*6c30*/  UISETP.GE.AND UP0, UPT, UR22, 0x4, UPT ;  /* 0x000000041600788c */ /* 0x000fcc000bf06270 */
[----:B------:R-:W-:-:S13]  /*6c40*/  PLOP3.LUT P0, PT, PT, PT, UP0, 0x80, 0x8 ;  /* 0x000000000008781c */ /* 0x000fda0003f0f008 */
[----:B------:R-:W-:Y:S05]  /*6c50*/  @!P0 EXIT ;  /* 0x000000000000894d */ /* 0x000fea0003800000 */
[----:B------:R-:W-:Y:S01]  /*6c60*/  BAR.SYNC.DEFER_BLOCKING 0x6, 0xa0 ;  /* 0x0182800000007b1d */ /* 0x000fe20000010000 */
[C---:B------:R-:W-:Y:S02]  /*6c70*/  IMAD.SHL.U32 R7, R76.reuse, 0x40, RZ ;  /* 0x000000404c077824 */ /* 0x040fe400078e00ff */
[----:B------:R-:W-:Y:S02]  /*6c80*/  HFMA2 R81, -RZ, RZ, 0, 0 ;  /* 0x00000000ff517431 */ /* 0x000fe400000001ff */
[C---:B------:R-:W-:Y:S01]  /*6c90*/  IMAD.SHL.U32 R4, R76.reuse, 0x20, RZ ;  /* 0x000000204c047824 */ /* 0x040fe200078e00ff */
[----:B------:R-:W-:Y:S01]  /*6ca0*/  CS2R R82, SRZ ;  /* 0x0000000000527805 */ /* 0x000fe2000001ff00 */
[----:B------:R-:W-:Y:S01]  /*6cb0*/  IMAD.SHL.U32 R6, R76, 0x2, RZ ;  /* 0x000000024c067824 */ /* 0x000fe200078e00ff */
[----:B------:R-:W-:Y:S01]  /*6cc0*/  UMOV UR44, 0x400 ;  /* 0x00000400002c7882 */ /* 0x000fe20000000000 */
[----:B------:R-:W-:Y:S01]  /*6cd0*/  LOP3.LUT R5, R7, 0x180, RZ, 0xc0, !PT ;  /* 0x0000018007057812 */ /* 0x000fe200078ec0ff */
[----:B------:R-:W-:Y:S01]  /*6ce0*/  ULEA UR44, UR48, UR44, 0x18 ;  /* 0x0000002c302c7291 */ /* 0x000fe2000f8ec0ff */
[----:B------:R-:W-:Y:S01]  /*6cf0*/  LOP3.LUT R4, R4, 0xc00, RZ, 0xc0, !PT ;  /* 0x00000c0004047812 */ /* 0x000fe200078ec0ff */
[----:B------:R-:W1:Y:S01]  /*6d00*/  LDC.64 R72, c[0x0][0x888] ;  /* 0x00022200ff487b82 */ /* 0x000e620000000a00 */
[----:B------:R-:W-:Y:S01]  /*6d10*/  LOP3.LUT R6, R5, 0x20, R6, 0xf8, !PT ;  /* 0x0000002005067812 */ /* 0x000fe200078ef806 */
[----:B------:R-:W-:Y:S01]  /*6d20*/  IMAD.SHL.U32 R5, R76, 0x8, RZ ;  /* 0x000000084c057824 */ /* 0x000fe200078e00ff */
[----:B------:R-:W-:Y:S01]  /*6d30*/  LOP3.LUT R4, R4, 0x40, R7, 0xf8, !PT ;  /* 0x0000004004047812 */ /* 0x000fe200078ef807 */
[----:B------:R-:W-:Y:S01]  /*6d40*/  IMAD.U32 R37, R76, 0x10000, RZ ;  /* 0x000100004c257824 */ /* 0x000fe200078e00ff */
[----:B------:R-:W-:Y:S01]  /*6d50*/  UIADD3 UR4, UPT, UPT, UR44, 0x1600, URZ ;  /* 0x000016002c047890 */ /* 0x000fe2000fffe0ff */
[----:B------:R-:W-:Y:S01]  /*6d60*/  IMAD.MOV.U32 R36, RZ, RZ, RZ ;  /* 0x000000ffff247224 */ /* 0x000fe200078e00ff */
[----:B------:R-:W-:Y:S01]  /*6d70*/  LOP3.LUT R5, R6, 0x30, R5, 0x78, !PT ;  /* 0x0000003006057812 */ /* 0x000fe200078e7805 */
[----:B------:R-:W2:Y:S01]  /*6d80*/  LDC.64 R74, c[0x0][0x890] ;  /* 0x00022400ff4a7b82 */ /* 0x000ea20000000a00 */
[----:B------:R-:W-:Y:S01]  /*6d90*/  LOP3.LUT R4, R4, 0x200, R7, 0xf8, !PT ;  /* 0x0000020004047812 */ /* 0x000fe200078ef807 */
[----:B------:R-:W-:Y:S01]  /*6da0*/  IMAD.MOV.U32 R84, RZ, RZ, RZ ;  /* 0x000000ffff547224 */ /* 0x000fe200078e00ff */
[----:B------:R-:W-:Y:S01]  /*6db0*/  LOP3.LUT R37, R37, 0x600000, RZ, 0xc0, !PT ;  /* 0x0060000025257812 */ /* 0x000fe200078ec0ff */
[----:B------:R-:W-:Y:S01]  /*6dc0*/  IMAD.U32 R85, RZ, RZ, UR4 ;  /* 0x00000004ff557e24 */ /* 0x000fe2000f8e00ff */
[----:B------:R-:W-:Y:S01]  /*6dd0*/  LOP3.LUT R78, R4, R5, RZ, 0xfc, !PT ;  /* 0x00000005044e7212 */ /* 0x000fe200078efcff */
[----:B------:R-:W3:Y:S01]  /*6de0*/  LDS R0, [UR44+0x430] ;  /* 0x0004302cff007984 */ /* 0x000ee20008000800 */
[----:B------:R-:W-:Y:S01]  /*6df0*/  IMAD.SHL.U32 R4, R76, 0x10, RZ ;  /* 0x000000104c047824 */ /* 0x000fe200078e00ff */
[----:B------:R-:W4:Y:S01]  /*6e00*/  LDC.64 R70, c[0x0][0x8b0] ;  /* 0x00022c00ff467b82 */ /* 0x000f220000000a00 */
[----:B------:R-:W-:Y:S01]  /*6e10*/  IADD3 R77, PT, PT, R78, UR44, RZ ;  /* 0x0000002c4e4d7c10 */ /* 0x000fe2000fffe0ff */
[----:B------:R-:W1:Y:S02]  /*6e20*/  LDCU UR50, c[0x0][0x370] ;  /* 0x00006e00ff3277ac */ /* 0x000e640008000800 */
[----:B------:R-:W-:Y:S01]  /*6e30*/  LOP3.LUT R4, R4, 0x20, RZ, 0xc0, !PT ;  /* 0x0000002004047812 */ /* 0x000fe200078ec0ff */
[----:B------:R-:W1:Y:S03]  /*6e40*/  LDCU.64 UR62, c[0x0][0x348] ;  /* 0x00006900ff3e77ac */ /* 0x000e660008000a00 */
[----:B------:R-:W1:Y:S01]  /*6e50*/  LDC.64 R68, c[0x0][0x8a8] ;  /* 0x00022a00ff447b82 */ /* 0x000e620000000a00 */
[----:B------:R-:W-:Y:S01]  /*6e60*/  IADD3 R77, PT, PT, -R4, 0x600, R77 ;  /* 0x00000600044d7810 */ /* 0x000fe20007ffe14d */
[----:B------:R-:W1:Y:S01]  /*6e70*/  LDCU UR41, c[0x0][0xb0c] ;  /* 0x00016180ff2977ac */ /* 0x000e620008000800 */
[----:B------:R-:W1:Y:S01]  /*6e80*/  LDCU UR39, c[0x0][0xb30] ;  /* 0x00016600ff2777ac */ /* 0x000e620008000800 */
[----:B------:R-:W1:Y:S01]  /*6e90*/  LDCU.64 UR58, c[0x0][0x888] ;  /* 0x00011100ff3a77ac */ /* 0x000e620008000a00 */
[----:B------:R-:W1:Y:S01]  /*6ea0*/  LDCU.64 UR42, c[0x0][0xb28] ;  /* 0x00016500ff2a77ac */ /* 0x000e620008000a00 */
[----:B------:R-:W1:Y:S01]  /*6eb0*/  LDCU.128 UR52, c[0x0][0xb10] ;  /* 0x00016200ff3477ac */ /* 0x000e620008000c00 */
[----:B------:R-:W1:Y:S01]  /*6ec0*/  LDCU UR49, c[0x0][0x374] ;  /* 0x00006e80ff3177ac */ /* 0x000e620008000800 */
[----:B------:R-:W-:Y:S01]  /*6ed0*/  UIADD3 UR56, UPT, UPT, UR44, 0x600, URZ ;  /* 0x000006002c387890 */ /* 0x000fe2000fffe0ff */
[----:B---3--:R-:W-:-:S11]  /*6ee0*/  IMAD.IADD R37, R0, 0x1, R37 ;  /* 0x0000000100257824 */ /* 0x008fd600078e0225 */
.L_x_152:
[----:B------:R-:W-:Y:S02]  /*6ef0*/  LEA R3, R81, UR44, 0x3 ;  /* 0x0000002c51037c11 */ /* 0x000fe4000f8e18ff */
[----:B------:R-:W-:Y:S02]  /*6f00*/  SHF.L.U32 R0, R83, 0x1f, RZ ;  /* 0x0000001f53007819 */ /* 0x000fe400000006ff */
[----:B-1----:R-:W-:Y:S02]  /*6f10*/  LEA R4, R81, UR44, 0x4 ;  /* 0x0000002c51047c11 */ /* 0x002fe4000f8e20ff */
[----:B------:R-:W3:Y:S02]  /*6f20*/  SYNCS.PHASECHK.TRANS64.TRYWAIT P0, [R3+URZ+0x380], R0 ;  /* 0x00038000030075a7 */ /* 0x000ee400080011ff */
[----:B--23--:R-:W-:Y:S05]  /*6f30*/  @!P0 BRA `(.L_x_135) ;  /* 0x0000003400548947 */ /* 0x00cfea0003800000 */
.L_x_284:
[----:B------:R-:W1:Y:S01]  /*6f40*/  LDS.128 R4, [R4+0x410] ;  /* 0x0004100004047984 */ /* 0x000e620000000c00 */
[----:B------:R-:W-:Y:S01]  /*6f50*/  UISETP.GE.AND UP0, UPT, UR40, 0x1, UPT ;  /* 0x000000012800788c */ /* 0x000fe2000bf06270 */
[----:B------:R-:W-:Y:S01]  /*6f60*/  @!PT LDS RZ, [RZ] ;  /* 0x00000000fffff984 */ /* 0x000fe20000000800 */
[----:B------:R-:W-:Y:S01]  /*6f70*/  @!PT LDS RZ, [RZ] ;  /* 0x00000000fffff984 */ /* 0x000fe20000000800 */
[----:B------:R-:W-:Y:S01]  /*6f80*/  @!PT LDS RZ, [RZ] ;  /* 0x00000000fffff984 */ /* 0x000fe20000000800 */
[----:B------:R-:W-:Y:S01]  /*6f90*/  @!PT LDS RZ, [RZ] ;  /* 0x00000000fffff984 */ /* 0x000fe20000000800 */
[----:B------:R2:W-:Y:S06]  /*6fa0*/  MEMBAR.ALL.CTA ;  /* 0x0000000000007992 */ /* 0x0005ec0000008000 */
[----:B--2---:R-:W2:Y:S01]  /*6fb0*/  FENCE.VIEW.ASYNC.S ;  /* 0x00000000000073c6 */ /* 0x004ea20000000000 */
[----:B-1----:R-:W-:Y:S11]  /*6fc0*/  LOP3.LUT P0, RZ, R6, 0x1, RZ, 0xc0, !PT ;  /* 0x0000000106ff7812 */ /* 0x002ff6000780c0ff */
[----:B------:R-:W-:Y:S02]  /*6fd0*/  @!UPT UIADD3 URZ, UPT, UPT, URZ, URZ, URZ ;  /* 0x000000fffffff290 */ /* 0x000fe4000fffe0ff */
[----:B--2---:R-:W-:Y:S01]  /*6fe0*/  VOTEU.ANY UP1, P0 ;  /* 0x0000000000ff7886 */ /* 0x004fe20000020100 */
[----:B------:R-:W-:Y:S01]  /*6ff0*/  PLOP3.LUT P0, PT, PT, PT, UP1, 0x80, 0x8 ;  /* 0x000000000008781c */ /* 0x000fe20003f0f018 */
[----:B------:R-:W-:Y:S11]  /*7000*/  UP2UR UR47, UPR, URZ, 0x2 ;  /* 0x00000002ff2f7883 */ /* 0x000ff60008000000 */
[----:B------:R-:W-:Y:S01]  /*7010*/  @!UPT UIADD3 URZ, UPT, UPT, URZ, URZ, URZ ;  /* 0x000000fffffff290 */ /* 0x000fe2000fffe0ff */
[----:B---3--:R-:W-:Y:S02]  /*7020*/  @P0 SHF.R.U32.HI R0, RZ, 0x10, R5 ;  /* 0x00000010ff000819 */ /* 0x008fe40000011605 */
        /* <DEDUP_REMOVED lines=12> */
[----:B------:R-:W2:Y:S01]  /*70f0*/  LDCU UR12, c[0x0][0xb20] ;  /* 0x00016400ff0c77ac */ /* 0x000ea20008000800 */
[----:B------:R-:W-:Y:S02]  /*7100*/  UIMAD.WIDE.U32 UR4, UR49, UR55, URZ ;  /* 0x00000037310472a5 */ /* 0x000fe4000f8e00ff */
[----:B------:R-:W-:Y:S02]  /*7110*/  UIMAD.WIDE.U32 UR6, UR50, UR52, URZ ;  /* 0x00000034320672a5 */ /* 0x000fe4000f8e00ff */
[----:B------:R-:W-:Y:S02]  /*7120*/  UISETP.NE.AND UP0, UPT, UR54, 0x1, UPT ;  /* 0x000000013600788c */ /* 0x000fe4000bf05270 */
[----:B------:R-:W-:Y:S02]  /*7130*/  UIMAD.WIDE.U32 UR8, UR37, UR55, URZ ;  /* 0x00000037250872a5 */ /* 0x000fe4000f8e00ff */
[----:B------:R-:W-:Y:S02]  /*7140*/  UIMAD.WIDE.U32 UR10, UR38, UR52, URZ ;  /* 0x00000034260a72a5 */ /* 0x000fe4000f8e00ff */
[----:B------:R-:W-:Y:S02]  /*7150*/  UISETP.NE.AND UP1, UPT, UR41, 0x1, UPT ;  /* 0x000000012900788c */ /* 0x000fe4000bf25270 */
[----:B------:R-:W-:Y:S01]  /*7160*/  UISETP.NE.AND UP2, UPT, UR40, 0x1, UPT ;  /* 0x000000012800788c */ /* 0x000fe2000bf45270 */
[----:B------:R-:W-:Y:S02]  /*7170*/  UMOV UR4, UR5 ;  /* 0x0000000500047c82 */ /* 0x000fe40008000000 */
[----:B--2---:R-:W-:Y:S03]  /*7180*/  USHF.R.U32.HI UR5, URZ, UR12, UR4 ;  /* 0x0000000cff057299 */ /* 0x004fe60008011604 */
[----:B------:R-:W-:Y:S02]  /*7190*/  UMOV UR4, UR7 ;  /* 0x0000000700047c82 */ /* 0x000fe40008000000 */
[----:B------:R-:W-:Y:S02]  /*71a0*/  USHF.R.U32.HI UR7, URZ, UR53, UR4 ;  /* 0x00000035ff077299 */ /* 0x000fe40008011604 */
[----:B------:R-:W-:Y:S02]  /*71b0*/  USEL UR4, UR49, UR5, !UP0 ;  /* 0x0000000531047287 */ /* 0x000fe4000c000000 */
[----:B------:R-:W-:Y:S01]  /*71c0*/  USEL UR7, UR50, UR7, !UP1 ;  /* 0x0000000732077287 */ /* 0x000fe2000c800000 */
[----:B------:R-:W-:Y:S01]  /*71d0*/  UMOV UR5, UR9 ;  /* 0x0000000900057c82 */ /* 0x000fe20008000000 */
[----:B------:R-:W-:Y:S02]  /*71e0*/  UIMAD.WIDE.U32 UR8, UR4, UR42, URZ ;  /* 0x0000002a040872a5 */ /* 0x000fe4000f8e00ff */
[----:B------:R-:W-:Y:S03]  /*71f0*/  USHF.R.U32.HI UR6, URZ, UR12, UR5 ;  /* 0x0000000cff067299 */ /* 0x000fe60008011605 */
[----:B------:R-:W-:Y:S01]  /*7200*/  UMOV UR5, UR11 ;  /* 0x0000000b00057c82 */ /* 0x000fe20008000000 */
[----:B------:R-:W-:Y:S02]  /*7210*/  UIMAD.WIDE.U32 UR10, UR7, UR42, URZ ;  /* 0x0000002a070a72a5 */ /* 0x000fe4000f8e00ff */
[----:B------:R-:W-:Y:S02]  /*7220*/  USHF.R.U32.HI UR12, URZ, UR53, UR5 ;  /* 0x00000035ff0c7299 */ /* 0x000fe40008011605 */
[----:B------:R-:W-:Y:S01]  /*7230*/  USEL UR6, UR37, UR6, !UP0 ;  /* 0x0000000625067287 */ /* 0x000fe2000c000000 */
[----:B------:R-:W-:Y:S02]  /*7240*/  UMOV UR5, UR9 ;  /* 0x0000000900057c82 */ /* 0x000fe40008000000 */
[----:B------:R-:W-:Y:S01]  /*7250*/  UMOV UR10, UR11 ;  /* 0x0000000b000a7c82 */ /* 0x000fe20008000000 */
[----:B------:R-:W-:Y:S02]  /*7260*/  @UP2 USHF.R.U32.HI UR4, URZ, UR43, UR5 ;  /* 0x0000002bff042299 */ /* 0x000fe40008011605 */
[----:B------:R-:W-:Y:S02]  /*7270*/  @UP2 USHF.R.U32.HI UR7, URZ, UR43, UR10 ;  /* 0x0000002bff072299 */ /* 0x000fe4000801160a */
[----:B------:R-:W-:Y:S02]  /*7280*/  UIMAD UR4, UR40, UR4, URZ ;  /* 0x00000004280472a4 */ /* 0x000fe4000f8e02ff */
[----:B------:R-:W-:Y:S02]  /*7290*/  UIMAD.WIDE.U32 UR10, UR6, UR42, URZ ;  /* 0x0000002a060a72a5 */ /* 0x000fe4000f8e00ff */
[----:B------:R-:W-:Y:S02]  /*72a0*/  USEL UR5, UR38, UR12, !UP1 ;  /* 0x0000000c26057287 */ /* 0x000fe4000c800000 */
[----:B------:R-:W-:Y:S02]  /*72b0*/  UIMAD UR8, UR40, UR7, URZ ;  /* 0x00000007280872a4 */ /* 0x000fe4000f8e02ff */
[----:B------:R-:W-:Y:S03]  /*72c0*/  UISETP.GE.AND UP0, UPT, UR6, UR4, UPT ;  /* 0x000000040600728c */ /* 0x000fe6000bf06270 */
[----:B------:R-:W-:Y:S01]  /*72d0*/  UMOV UR4, UR11 ;  /* 0x0000000b00047c82 */ /* 0x000fe20008000000 */
[----:B------:R-:W-:Y:S02]  /*72e0*/  UISETP.GE.OR UP0, UPT, UR5, UR8, UP0 ;  /* 0x000000080500728c */ /* 0x000fe40008706670 */
[----:B------:R-:W-:Y:S02]  /*72f0*/  USHF.R.U32.HI UR4, URZ, UR43, UR4 ;  /* 0x0000002bff047299 */ /* 0x000fe40008011604 */
[----:B------:R-:W-:Y:S02]  /*7300*/  UIMAD.WIDE.U32 UR8, UR5, UR42, URZ ;  /* 0x0000002a050872a5 */ /* 0x000fe4000f8e00ff */
[----:B------:R-:W-:Y:S02]  /*7310*/  USEL UR11, UR6, UR4, !UP2 ;  /* 0x00000004060b7287 */ /* 0x000fe4000d000000 */
[----:B------:R-:W-:Y:S02]  /*7320*/  UIADD3 UR8, UPT, UPT, -UR5, URZ, URZ ;  /* 0x000000ff05087290 */ /* 0x000fe4000fffe1ff */
[----:B------:R-:W-:Y:S01]  /*7330*/  UIADD3 UR10, UPT, UPT, -UR11, URZ, URZ ;  /* 0x000000ff0b0a7290 */ /* 0x000fe2000fffe1ff */
[----:B------:R-:W-:Y:S01]  /*7340*/  @!UP0 UMOV UR4, UR9 ;  /* 0x0000000900048c82 */ /* 0x000fe20008000000 */
[----:B------:R-:W-:Y:S02]  /*7350*/  UIADD3 UR9, UPT, UPT, -UR6, URZ, URZ ;  /* 0x000000ff06097290 */ /* 0x000fe4000fffe1ff */
[----:B------:R-:W-:Y:S02]  /*7360*/  @!UP0 USHF.R.U32.HI UR4, URZ, UR43, UR4 ;  /* 0x0000002bff048299 */ /* 0x000fe40008011604 */
[----:B------:R-:W-:Y:S02]  /*7370*/  UIMAD UR10, UR40, UR10, UR6 ;  /* 0x0000000a280a72a4 */ /* 0x000fe4000f8e0206 */
[----:B------:R-:W-:Y:S04]  /*7380*/  @!UP0 USEL UR4, UR5, UR4, !UP2 ;  /* 0x0000000405048287 */ /* 0x000fe8000d000000 */
[----:B------:R-:W-:Y:S02]  /*7390*/  @!UP0 UIMAD UR10, UR7, UR10, UR4 ;  /* 0x0000000a070a82a4 */ /* 0x000fe4000f8e0204 */
[----:B------:R-:W-:Y:S02]  /*73a0*/  @!UP0 UIADD3 UR11, UPT, UPT, UR11, -UR4, URZ ;  /* 0x800000040b0b8290 */ /* 0x000fe4000fffe0ff */
[----:B------:R-:W-:Y:S02]  /*73b0*/  UIMAD UR7, UR41, UR8, UR38 ;  /* 0x00000008290772a4 */ /* 0x000fe4000f8e0226 */
[----:B------:R-:W-:Y:S02]  /*73c0*/  @!UP0 UIMAD UR6, UR11, UR40, UR5 ;  /* 0x000000280b0682a4 */ /* 0x000fe4000f8e0205 */
[----:B------:R-:W-:Y:S01]  /*73d0*/  UIMAD UR4, UR54, UR9, UR37 ;  /* 0x00000009360472a4 */ /* 0x000fe2000f8e0225 */
[----:B------:R-:W-:Y:S02]  /*73e0*/  @!UP0 UMOV UR5, UR10 ;  /* 0x0000000a00058c82 */ /* 0x000fe40008000000 */
[----:B------:R-:W-:Y:S02]  /*73f0*/  UIMAD UR38, UR5, UR41, UR7 ;  /* 0x00000029052672a4 */ /* 0x000fe4000f8e0207 */
[----:B------:R-:W-:Y:S11]  /*7400*/  UIMAD UR37, UR6, UR54, UR4 ;  /* 0x00000036062572a4 */ /* 0x000ff6000f8e0204 */
[----:B------:R-:W-:Y:S01]  /*7410*/  @!UPT UIADD3 URZ, UPT, UPT, URZ, URZ, URZ ;  /* 0x000000fffffff290 */ /* 0x000fe2000fffe0ff */
.L_x_136:
[----:B------:R-:W-:Y:S01]  /*7420*/  UISETP.NE.AND UP0, UPT, UR39, 0x1, UPT ;  /* 0x000000012700788c */ /* 0x000fe2000bf05270 */
[----:B------:R-:W-:Y:S10]  /*7430*/  IADD3 R81, PT, PT, R81, 0x1, RZ ;  /* 0x0000000151517810 */ /* 0x000ff40007ffe0ff */
[----:B------:R-:W2:Y:S01]  /*7440*/  @!UP0 LDCU.128 UR12, c[0x0][0xb10] ;  /* 0x00016200ff0c87ac */ /* 0x000ea20008000c00 */
[----:B------:R-:W3:Y:S01]  /*7450*/  @!UP0 LDCU UR5, c[0x0][0xb0c] ;  /* 0x00016180ff0587ac */ /* 0x000ee20008000800 */
[----:B------:R-:W4:Y:S01]  /*7460*/  @!UP0 LDCU UR10, c[0x0][0xb20] ;  /* 0x00016400ff0a87ac */ /* 0x000f220008000800 */
[----:B--2---:R-:W-:Y:S02]  /*7470*/  UIMAD.WIDE.U32 UR8, UR38, UR12, URZ ;  /* 0x0000000c260872a5 */ /* 0x004fe4000f8e00ff */
[----:B------:R-:W-:Y:S02]  /*7480*/  UIMAD.WIDE.U32 UR6, UR37, UR15, URZ ;  /* 0x0000000f250672a5 */ /* 0x000fe4000f8e00ff */
[----:B------:R-:W-:Y:S03]  /*7490*/  @!UP0 UISETP.NE.AND UP1, UPT, UR14, 0x1, UPT ;  /* 0x000000010e00888c */ /* 0x000fe6000bf25270 */
[----:B------:R-:W-:Y:S01]  /*74a0*/  @!UP0 UMOV UR4, UR9 ;  /* 0x0000000900048c82 */ /* 0x000fe20008000000 */
[----:B---3--:R-:W-:Y:S02]  /*74b0*/  @!UP0 UISETP.NE.AND UP2, UPT, UR5, 0x1, UPT ;  /* 0x000000010500888c */ /* 0x008fe4000bf45270 */
[----:B------:R-:W-:Y:S01]  /*74c0*/  @!UP0 USHF.R.U32.HI UR4, URZ, UR13, UR4 ;  /* 0x0000000dff048299 */ /* 0x000fe20008011604 */
[----:B------:R-:W-:Y:S02]  /*74d0*/  @!UP0 UMOV UR6, UR7 ;  /* 0x0000000700068c82 */ /* 0x000fe40008000000 */
[----:B----4-:R-:W-:Y:S02]  /*74e0*/  @!UP0 USHF.R.U32.HI UR6, URZ, UR10, UR6 ;  /* 0x0000000aff068299 */ /* 0x010fe40008011606 */
[----:B------:R-:W-:Y:S02]  /*74f0*/  @!UP0 USEL UR7, UR38, UR4, !UP2 ;  /* 0x0000000426078287 */ /* 0x000fe4000d000000 */
[----:B------:R-:W-:Y:S04]  /*7500*/  @!UP0 USEL UR6, UR37, UR6, !UP1 ;  /* 0x0000000625068287 */ /* 0x000fe8000c800000 */
[----:B------:R-:W-:Y:S02]  /*7510*/  @!UP0 UIADD3 UR4, UPT, UPT, -UR7, UR6, URZ ;  /* 0x0000000607048290 */ /* 0x000fe4000fffe1ff */
[----:B------:R-:W-:Y:S02]  /*7520*/  @!UP0 UIADD3 UR6, UPT, UPT, UR7, -UR6, URZ ;  /* 0x8000000607068290 */ /* 0x000fe4000fffe0ff */
[----:B------:R-:W-:Y:S02]  /*7530*/  @!UP0 UIMAD UR38, UR4, UR5, UR38 ;  /* 0x00000005042682a4 */ /* 0x000fe4000f8e0226 */
[----:B------:R-:W-:Y:S02]  /*7540*/  @!UP0 UIMAD UR37, UR6, UR14, UR37 ;  /* 0x0000000e062582a4 */ /* 0x000fe4000f8e0225 */
[----:B------:R-:W-:Y:S09]  /*7550*/  ULOP3.LUT UP0, URZ, UR56, 0x1b0, URZ, 0xc0, !UPT ;  /* 0x000001b038ff7892 */ /* 0x000ff2000f80c0ff */
[----:B------:R-:W-:Y:S05]  /*7560*/  BRA.U !UP0, `(.L_x_137) ;  /* 0x0000000108407547 */ /* 0x000fea000b800000 */
[----:B------:R-:W2:Y:S01]  /*7570*/  LDCU.64 UR8, c[0x4][0x80] ;  /* 0x01001000ff0877ac */ /* 0x000ea20008000a00 */
[----:B------:R-:W-:Y:S01]  /*7580*/  MOV R3, 0x0 ;  /* 0x0000000000037802 */ /* 0x000fe20000000f00 */
[----:B------:R-:W-:Y:S02]  /*7590*/  HFMA2 R12, -RZ, RZ, 0, 5.9604644775390625e-08 ;  /* 0x00000001ff0c7431 */ /* 0x000fe400000001ff */
[----:B------:R-:W-:Y:S02]  /*75a0*/  IMAD.MOV.U32 R8, RZ, RZ, 0x70 ;  /* 0x00000070ff087424 */ /* 0x000fe400078e00ff */
[----:B------:R-:W-:Y:S01]  /*75b0*/  IMAD.MOV.U32 R13, RZ, RZ, RZ ;  /* 0x000000ffff0d7224 */ /* 0x000fe200078e00ff */
[----:B------:R-:W3:Y:S01]  /*75c0*/  LDCU.64 UR6, c[0x4][0x88] ;  /* 0x01001100ff0677ac */ /* 0x000ee20008000a00 */
[----:B------:R-:W4:Y:S01]  /*75d0*/  LDC.64 R2, c[0x4][R3] ;  /* 0x0100000003027b82 */ /* 0x000f220000000a00 */
[----:B------:R-:W1:Y:S01]  /*75e0*/  LDCU.64 UR4, c[0x4][0x8] ;  /* 0x01000100ff0477ac */ /* 0x000e620008000a00 */
[----:B--2---:R-:W-:Y:S01]  /*75f0*/  MOV R5, UR9 ;  /* 0x0000000900057c02 */ /* 0x004fe20008000f00 */
[----:B------:R-:W-:Y:S01]  /*7600*/  IMAD.U32 R4, RZ, RZ, UR8 ;  /* 0x00000008ff047e24 */ /* 0x000fe2000f8e00ff */
[----:B---3--:R-:W-:Y:S01]  /*7610*/  MOV R7, UR7 ;  /* 0x0000000700077c02 */ /* 0x008fe20008000f00 */
[----:B------:R-:W-:Y:S01]  /*7620*/  IMAD.U32 R6, RZ, RZ, UR6 ;  /* 0x00000006ff067e24 */ /* 0x000fe2000f8e00ff */
[----:B-1----:R-:W-:Y:S01]  /*7630*/  MOV R11, UR5 ;  /* 0x00000005000b7c02 */ /* 0x002fe20008000f00 */
[----:B------:R-:W-:Y:S02]  /*7640*/  IMAD.U32 R10, RZ, RZ, UR4 ;  /* 0x00000004ff0a7e24 */ /* 0x000fe4000f8e00ff */
[----:B------:R-:W-:Y:S07]  /*7650*/  LEPC R20, `(.L_x_137) ;  /* 0x000000001014794e */ /* 0x000fee0000000000 */
[----:B----45:R-:W-:Y:S05]  /*7660*/  CALL.ABS.NOINC R2 ;  /* 0x0000000002007343 */ /* 0x030fea0003c00000 */
.L_x_137:
[----:B------:R-:W-:Y:S01]  /*7670*/  LOP3.LUT P0, RZ, R85, 0x1b0, RZ, 0xc0, !PT ;  /* 0x000001b055ff7812 */ /* 0x000fe2000780c0ff */
[----:B------:R-:W-:Y:S11]  /*7680*/  BSSY.RECONVERGENT B6, `(.L_x_138) ;  /* 0x0000013000067945 */ /* 0x000ff60003800200 */
[----:B------:R-:W-:Y:S01]  /*7690*/  @!UPT UIADD3 URZ, UPT, UPT, URZ, URZ, URZ ;  /* 0x000000fffffff290 */ /* 0x000fe2000fffe0ff */
[----:B------:R-:W-:Y:S05]  /*76a0*/  @!P0 BRA `(.L_x_139) ;  /* 0x0000000000408947 */ /* 0x000fea0003800000 */
        /* <DEDUP_REMOVED lines=16> */
.L_x_139:
[----:B------:R-:W-:Y:S05]  /*77b0*/  BSYNC.RECONVERGENT B6 ;  /* 0x0000000000067941 */ /* 0x000fea0003800200 */
.L_x_138:
[----:B------:R-:W-:Y:S01]  /*77c0*/  ISETP.NE.U32.AND P3, PT, R74, RZ, PT ;  /* 0x000000ff4a00720c */ /* 0x000fe20003f65070 */
[----:B------:R-:W-:Y:S01]  /*77d0*/  UISETP.NE.AND UP1, UPT, UR61, URZ, UPT ;  /* 0x000000ff3d00728c */ /* 0x000fe2000bf25270 */
[----:B------:R-:W-:Y:S02]  /*77e0*/  ISETP.NE.U32.AND P4, PT, R70, RZ, PT ;  /* 0x000000ff4600720c */ /* 0x000fe40003f85070 */
[----:B------:R-:W-:Y:S02]  /*77f0*/  ISETP.NE.AND.EX P3, PT, R75, RZ, PT, P3 ;  /* 0x000000ff4b00720c */ /* 0x000fe40003f65330 */
[----:B------:R-:W-:Y:S02]  /*7800*/  PLOP3.LUT P1, PT, PT, PT, PT, 0x8, 0x80 ;  /* 0x000000000080781c */ /* 0x000fe40003f2e170 */
[----:B------:R-:W-:Y:S02]  /*7810*/  PLOP3.LUT P0, PT, PT, PT, UP1, 0x80, 0x8 ;  /* 0x000000000008781c */ /* 0x000fe40003f0f018 */
[----:B------:R-:W-:Y:S02]  /*7820*/  ISETP.NE.AND.EX P4, PT, R71, RZ, PT, P4 ;  /* 0x000000ff4700720c */ /* 0x000fe40003f85340 */
[----:B------:R-:W2:Y:S09]  /*7830*/  @UP1 LDCU.64 UR4, c[0x0][0x888] ;  /* 0x00011100ff0417ac */ /* 0x000eb20008000a00 */
[----:B------:R-:W-:Y:S01]  /*7840*/  @P0 PLOP3.LUT P1, PT, P3, PT, PT, 0x80, 0x8 ;  /* 0x000000000008081c */ /* 0x000fe20001f2f070 */
[----:B--2---:R-:W-:Y:S04]  /*7850*/  @UP1 UISETP.NE.U32.AND UP0, UPT, UR4, URZ, UPT ;  /* 0x000000ff0400128c */ /* 0x004fe8000bf05070 */
[----:B------:R-:W-:Y:S04]  /*7860*/  @UP1 UISETP.NE.AND.EX UP0, UPT, UR5, URZ, UPT, UP0 ;  /* 0x000000ff0500128c */ /* 0x000fe8000bf05300 */
[----:B------:R-:W-:Y:S01]  /*7870*/  @UP1 USEL UR4, URZ, 0xffffffff, UP0 ;  /* 0xffffffffff041887 */ /* 0x000fe20008000000 */
[----:B------:R-:W-:Y:S11]  /*7880*/  @!P3 BRA `(.L_x_140) ;  /* 0x000000000030b947 */ /* 0x000ff60003800000 */
[----:B------:R-:W-:Y:S01]  /*7890*/  ISETP.NE.U32.AND P2, PT, R72, RZ, PT ;  /* 0x000000ff4800720c */ /* 0x000fe20003f45070 */
[----:B------:R-:W2:Y:S01]  /*78a0*/  LDCU.64 UR6, c[0x0][0x358] ;  /* 0x00006b00ff0677ac */ /* 0x000ea20008000a00 */
[----:B------:R-:W-:Y:S02]  /*78b0*/  IMAD.MOV.U32 R79, RZ, RZ, 0x1 ;  /* 0x00000001ff4f7424 */ /* 0x000fe400078e00ff */
[----:B------:R-:W-:Y:S11]  /*78c0*/  ISETP.NE.AND.EX P2, PT, R73, RZ, PT, P2 ;  /* 0x000000ff4900720c */ /* 0x000ff60003f45320 */
[----:B------:R-:W-:Y:S02]  /*78d0*/  @!UPT UIADD3 URZ, UPT, UPT, URZ, URZ, URZ ;  /* 0x000000fffffff290 */ /* 0x000fe4000fffe0ff */
[----:B------:R-:W3:Y:S01]  /*78e0*/  @P2 LDC.64 R2, c[0x0][0x888] ;  /* 0x00022200ff022b82 */ /* 0x000ee20000000a00 */
[----:B-1----:R-:W-:Y:S04]  /*78f0*/  @P2 IMAD R0, R74, UR36, RZ ;  /* 0x000000244a002c24 */ /* 0x002fe8000f8e02ff */
[----:B---3--:R-:W-:Y:S04]  /*7900*/  @P2 IMAD.WIDE R2, R0, 0x4, R2 ;  /* 0x0000000400022825 */ /* 0x008fe800078e0202 */
[----:B------:R-:W-:Y:S01]  /*7910*/  HFMA2 R0, -RZ, RZ, 0, 5.9604644775390625e-08 ;  /* 0x00000001ff007431 */ /* 0x000fe200000001ff */
[----:B--2--5:R2:W5:Y:S04]  /*7920*/  @P2 LDG.E R39, desc[UR6][R2.64] ;  /* 0x0000000602272981 */ /* 0x024568000c1e1900 */
[----:B------:R-:W-:Y:S01]  /*7930*/  @!P2 PRMT R79, R0, 0x7610, R79 ;  /* 0x00007610004fa816 */ /* 0x000fe2000000004f */
[----:B--2---:R-:W3:Y:S06]  /*7940*/  @!P2 LDC R39, c[0x0][0x880] ;  /* 0x00022000ff27ab82 */ /* 0x004eec0000000800 */
.L_x_140:
[----:B------:R-:W-:Y:S05]  /*7950*/  @!P4 BRA `(.L_x_141) ;  /* 0x000000000024c947 */ /* 0x000fea0003800000 */
[----:B------:R-:W-:Y:S01]  /*7960*/  ISETP.NE.U32.AND P2, PT, R68, RZ, PT ;  /* 0x000000ff4400720c */ /* 0x000fe20003f45070 */
[----:B------:R-:W2:Y:S03]  /*7970*/  LDCU.64 UR6, c[0x0][0x358] ;  /* 0x00006b00ff0677ac */ /* 0x000ea60008000a00 */
[----:B------:R-:W-:Y:S11]  /*7980*/  ISETP.NE.AND.EX P2, PT, R69, RZ, PT, P2 ;  /* 0x000000ff4500720c */ /* 0x000ff60003f45320 */
[----:B------:R-:W-:Y:S02]  /*7990*/  @!UPT UIADD3 URZ, UPT, UPT, URZ, URZ, URZ ;  /* 0x000000fffffff290 */ /* 0x000fe4000fffe0ff */
[----:B------:R-:W4:Y:S01]  /*79a0*/  @P2 LDC.64 R2, c[0x0][0x8a8] ;  /* 0x00022a00ff022b82 */ /* 0x000f220000000a00 */
[----:B-1----:R-:W-:Y:S04]  /*79b0*/  @P2 IMAD R0, R70, UR36, RZ ;  /* 0x0000002446002c24 */ /* 0x002fe8000f8e02ff */
[----:B----4-:R-:W-:Y:S05]  /*79c0*/  @P2 IMAD.WIDE R2, R0, 0x4, R2 ;  /* 0x0000000400022825 */ /* 0x010fea00078e0202 */
[----:B--2--5:R2:W5:Y:S02]  /*79d0*/  @P2 LDG.E R38, desc[UR6][R2.64] ;  /* 0x0000000602262981 */ /* 0x024564000c1e1900 */
[----:B--2---:R-:W4:Y:S02]  /*79e0*/  @!P2 LDC R38, c[0x0][0x8a0] ;  /* 0x00022800ff26ab82 */ /* 0x004f240000000800 */
.L_x_141:
[----:B---3-5:R-:W-:Y:S01]  /*79f0*/  @P0 FSETP.NEU.AND P4, PT, R39, RZ, PT ;  /* 0x000000ff2700020b */ /* 0x028fe20003f8d000 */
[----:B-1----:R-:W-:Y:S01]  /*7a00*/  IMAD.U32 R0, RZ, RZ, UR4 ;  /* 0x00000004ff007e24 */ /* 0x002fe2000f8e00ff */
[----:B------:R-:W-:Y:S01]  /*7a10*/  @P0 LOP3.LUT P2, RZ, R79, 0xff, RZ, 0xc0, !PT ;  /* 0x000000ff4fff0812 */ /* 0x000fe2000784c0ff */
[----:B------:R-:W-:Y:S01]  /*7a20*/  BSSY B1, `(.L_x_142) ;  /* 0x0000039000017945 */ /* 0x000fe20003800000 */
[----:B------:R-:W-:Y:S02]  /*7a30*/  @P0 SEL R2, RZ, 0xffffffff, P4 ;  /* 0xffffffffff020807 */ /* 0x000fe40002000000 */
[----:B------:R-:W-:Y:S02]  /*7a40*/  CS2R R66, SRZ ;  /* 0x0000000000427805 */ /* 0x000fe4000001ff00 */
[----:B------:R-:W-:Y:S02]  /*7a50*/  LEA R22, R36, UR44, 0x3 ;  /* 0x0000002c24167c11 */ /* 0x000fe4000f8e18ff */
[----:B------:R-:W-:Y:S02]  /*7a60*/  CS2R R64, SRZ ;  /* 0x0000000000407805 */ /* 0x000fe4000001ff00 */
[----:B------:R-:W-:Y:S02]  /*7a70*/  @P1 SEL R2, R0, R2, !P2 ;  /* 0x0000000200021207 */ /* 0x000fe40005000000 */
[----:B------:R-:W-:Y:S02]  /*7a80*/  CS2R R18, SRZ ;  /* 0x0000000000127805 */ /* 0x000fe4000001ff00 */
[----:B------:R-:W-:Y:S02]  /*7a90*/  SHF.L.U32 R3, R84, 0x1f, RZ ;  /* 0x0000001f54037819 */ /* 0x000fe400000006ff */
[----:B------:R-:W-:Y:S02]  /*7aa0*/  CS2R R16, SRZ ;  /* 0x0000000000107805 */ /* 0x000fe4000001ff00 */
[----:B------:R-:W-:Y:S02]  /*7ab0*/  @P0 LOP3.LUT R2, R2, 0x1, RZ, 0xc0, !PT ;  /* 0x0000000102020812 */ /* 0x000fe400078ec0ff */
[----:B------:R-:W-:Y:S02]  /*7ac0*/  PLOP3.LUT P5, PT, PT, PT, PT, 0x8, 0x80 ;  /* 0x000000000080781c */ /* 0x000fe40003fae170 */
[----:B------:R-:W-:Y:S02]  /*7ad0*/  ISETP.NE.U32.OR P1, PT, R2, 0x1, !P0 ;  /* 0x000000010200780c */ /* 0x000fe40004725470 */
[----:B------:R-:W-:Y:S11]  /*7ae0*/  LEA.HI R2, R36, R36, RZ, 0x1 ;  /* 0x0000002424027211 */ /* 0x000ff600078f08ff */
[----:B------:R-:W-:Y:S04]  /*7af0*/  @P1 SHF.L.U32 R0, R82, 0x1f, RZ ;  /* 0x0000001f52001819 */ /* 0x000fe800000006ff */
[----:B------:R1:W2:Y:S01]  /*7b00*/  @P1 SYNCS.PHASECHK.TRANS64.TRYWAIT P0, [UR44+0x360], R0 ;  /* 0x00036000ff0015a7 */ /* 0x0002a2000800112c */
[----:B------:R3:W3:Y:S01]  /*7b10*/  SYNCS.PHASECHK.TRANS64.TRYWAIT P4, [R22+URZ+0x3a0], R3 ;  /* 0x0003a003160075a7 */ /* 0x0006e200080811ff */
[C---:B-1----:R-:W-:Y:S01]  /*7b20*/  IMAD.SHL.U32 R0, R2.reuse, 0x20, RZ ;  /* 0x0000002002007824 */ /* 0x042fe200078e00ff */
[----:B------:R-:W-:Y:S04]  /*7b30*/  LOP3.LUT R2, R2, 0xffe, RZ, 0xc0, !PT ;  /* 0x00000ffe02027812 */ /* 0x000fe800078ec0ff */
[----:B------:R-:W-:Y:S01]  /*7b40*/  LOP3.LUT R0, R0, 0xffffffc0, RZ, 0xc0, !PT ;  /* 0xffffffc000007812 */ /* 0x000fe200078ec0ff */
[----:B------:R-:W-:Y:S04]  /*7b50*/  IMAD.IADD R2, R36, 0x1, -R2 ;  /* 0x0000000124027824 */ /* 0x000fe800078e0a02 */
[----:B------:R-:W-:Y:S04]  /*7b60*/  IMAD.IADD R0, R37, 0x1, R0 ;  /* 0x0000000125007824 */ /* 0x000fe800078e0200 */
[----:B------:R-:W-:Y:S01]  /*7b70*/  IMAD R2, R2, 0x100000, R0 ;  /* 0x0010000002027824 */ /* 0x000fe200078e0200 */
[----:B--2---:R-:W-:Y:S01]  /*7b80*/  @P1 PLOP3.LUT P5, PT, P0, PT, PT, 0x8, 0x80 ;  /* 0x000000000080181c */ /* 0x004fe200007ae170 */
[----:B------:R-:W-:Y:S01]  /*7b90*/  @!UPT UIADD3 URZ, UPT, UPT, URZ, URZ, URZ ;  /* 0x000000fffffff290 */ /* 0x000fe2000fffe0ff */
[----:B---3--:R-:W-:Y:S11]  /*7ba0*/  @!P1 BRA `(.L_x_143) ;  /* 0x0000000000809947 */ /* 0x008ff60003800000 */
[----:B------:R-:W-:Y:S01]  /*7bb0*/  ISETP.NE.U32.AND P0, PT, RZ, UR58, PT ;  /* 0x0000003aff007c0c */ /* 0x000fe2000bf05070 */
[----:B------:R-:W-:Y:S01]  /*7bc0*/  BSSY B0, `(.L_x_144) ;  /* 0x0000012000007945 */ /* 0x000fe20003800000 */
[----:B------:R-:W-:Y:S02]  /*7bd0*/  FSETP.NEU.AND P2, PT, R39, RZ, PT ;  /* 0x000000ff2700720b */ /* 0x000fe40003f4d000 */
[----:B------:R-:W-:Y:S02]  /*7be0*/  CS2R R18, SRZ ;  /* 0x0000000000127805 */ /* 0x000fe4000001ff00 */
[----:B------:R-:W-:Y:S02]  /*7bf0*/  ISETP.NE.AND.EX P0, PT, RZ, UR59, PT, P0 ;  /* 0x0000003bff007c0c */ /* 0x000fe4000bf05300 */
[----:B------:R-:W-:Y:S02]  /*7c00*/  CS2R R16, SRZ ;  /* 0x0000000000107805 */ /* 0x000fe4000001ff00 */
[----:B------:R-:W-:Y:S02]  /*7c10*/  LOP3.LUT P1, RZ, R79, 0xff, RZ, 0xc0, !PT ;  /* 0x000000ff4fff7812 */ /* 0x000fe4000782c0ff */
[----:B------:R-:W-:Y:S02]  /*7c20*/  CS2R R66, SRZ ;  /* 0x0000000000427805 */ /* 0x000fe4000001ff00 */
[----:B------:R-:W-:Y:S02]  /*7c30*/  SEL R0, RZ, 0xffffffff, P2 ;  /* 0xffffffffff007807 */ /* 0x000fe40001000000 */
[----:B------:R-:W-:Y:S02]  /*7c40*/  CS2R R64, SRZ ;  /* 0x0000000000407805 */ /* 0x000fe4000001ff00 */
[----:B------:R-:W-:Y:S04]  /*7c50*/  SEL R4, RZ, 0xffffffff, P0 ;  /* 0xffffffffff047807 */ /* 0x000fe80000000000 */
[----:B------:R-:W-:Y:S04]  /*7c60*/  @P3 SEL R0, R4, R0, !P1 ;  /* 0x0000000004003207 */ /* 0x000fe80004800000 */
[----:B------:R-:W-:Y:S04]  /*7c70*/  LOP3.LUT R0, R0, 0x1, RZ, 0xc0, !PT ;  /* 0x0000000100007812 */ /* 0x000fe800078ec0ff */
[----:B------:R-:W-:Y:S01]  /*7c80*/  ISETP.NE.U32.AND P0, PT, R0, 0x1, PT ;  /* 0x000000010000780c */ /* 0x000fe20003f05070 */
[----:B------:R-:W-:Y:S01]  /*7c90*/  @!UPT UIADD3 URZ, UPT, UPT, URZ, URZ, URZ ;  /* 0x000000fffffff290 */ /* 0x000fe2000fffe0ff */
[----:B------:R-:W-:Y:S11]  /*7ca0*/  @!P5 BRA `(.L_x_145) ;  /* 0x00000000000cd947 */ /* 0x000ff60003800000 */
[----:B------:R-:W-:Y:S04]  /*7cb0*/  SHF.L.U32 R4, R82, 0x1f, RZ ;  /* 0x0000001f52047819 */ /* 0x000fe800000006ff */
[----:B------:R-:W1:Y:S02]  /*7cc0*/  SYNCS.PHASECHK.TRANS64.TRYWAIT P1, [UR44+0x360], R4 ;  /* 0x00036004ff0075a7 */ /* 0x000e64000802112c */
[----:B-1----:R-:W-:Y:S05]  /*7cd0*/  @!P1 BRA `(.L_x_146) ;  /* 0x0000002800009947 */ /* 0x002fea0003800000 */
.L_x_145:
[----:B------:R-:W-:Y:S05]  /*7ce0*/  BSYNC B0 ;  /* 0x0000000000007941 */ /* 0x000fea0003800000 */
.L_x_144:
[----:B------:R2:W3:Y:S01]  /*7cf0*/  @P0 LDS.128 R16, [R78+UR44+0x600] ;  /* 0x0006002c4e100984 */ /* 0x0004e20008000c00 */
[----:B------:R-:W-:Y:S01]  /*7d00*/  UIADD3 UR4, UPT, UPT, UR44, 0x368, URZ ;  /* 0x000003682c047890 */ /* 0x000fe2000fffe0ff */
[----:B------:R-:W-:Y:S02]  /*7d10*/  LOP3.LUT R82, R82, 0x1, RZ, 0x3c, !PT ;  /* 0x0000000152527812 */ /* 0x000fe400078e3cff */
[----:B------:R2:W1:Y:S01]  /*7d20*/  @P0 LDS.128 R64, [R77+0x10] ;  /* 0x000010004d400984 */ /* 0x0004620000000c00 */
[----:B------:R-:W-:Y:S01]  /*7d30*/  UPRMT UR4, UR48, 0x654, UR4 ;  /* 0x0000065430047896 */ /* 0x000fe20008000004 */
[----:B------:R-:W-:Y:S01]  /*7d40*/  @!PT LDS RZ, [RZ] ;  /* 0x00000000fffff984 */ /* 0x000fe20000000800 */
[----:B------:R-:W-:Y:S01]  /*7d50*/  @!PT LDS RZ, [RZ] ;  /* 0x00000000fffff984 */ /* 0x000fe20000000800 */
[----:B------:R-:W-:Y:S01]  /*7d60*/  @!PT LDS RZ, [RZ] ;  /* 0x00000000fffff984 */ /* 0x000fe20000000800 */
[----:B------:R-:W-:Y:S01]  /*7d70*/  @!PT LDS RZ, [RZ] ;  /* 0x00000000fffff984 */ /* 0x000fe20000000800 */
[----:B------:R5:W-:Y:S06]  /*7d80*/  MEMBAR.ALL.CTA ;  /* 0x0000000000007992 */ /* 0x000bec0000008000 */
[----:B-----5:R-:W5:Y:S02]  /*7d90*/  FENCE.VIEW.ASYNC.S ;  /* 0x00000000000073c6 */ /* 0x020f640000000000 */
[----:B-----5:R-:W-:Y:S03]  /*7da0*/  SYNCS.ARRIVE.TRANS64.RED.A1T0 RZ, [UR4], RZ ;  /* 0x000000ffffff79a7 */ /* 0x020fe60008100404 */
.L_x_143:
[----:B------:R-:W-:Y:S05]  /*7db0*/  BSYNC B1 ;  /* 0x0000000000017941 */ /* 0x000fea0003800000 */
.L_x_142:
[----:B-1----:R-:W-:Y:S04]  /*7dc0*/  SHF.R.U32.HI R0, RZ, 0x15, R2 ;  /* 0x00000015ff007819 */ /* 0x002fe80000011602 */
[----:B------:R-:W-:Y:S01]  /*7dd0*/  LOP3.LUT P0, RZ, R0, 0x3, R80, 0x48, !PT ;  /* 0x0000000300ff7812 */ /* 0x000fe20007804850 */
[----:B------:R-:W-:Y:S01]  /*7de0*/  @!UPT UIADD3 URZ, UPT, UPT, URZ, URZ, URZ ;  /* 0x000000fffffff290 */ /* 0x000fe2000fffe0ff */
[----:B------:R-:W-:Y:S11]  /*7df0*/  @P4 BRA `(.L_x_147) ;  /* 0x0000000000084947 */ /* 0x000ff60003800000 */
[----:B------:R-:W1:Y:S02]  /*7e00*/  SYNCS.PHASECHK.TRANS64.TRYWAIT P1, [R22+URZ+0x3a0], R3 ;  /* 0x0003a003160075a7 */ /* 0x000e6400080211ff */
[----:B-1----:R-:W-:Y:S05]  /*7e10*/  @!P1 BRA `(.L_x_148) ;  /* 0x0000002400c89947 */ /* 0x002fea0003800000 */
.L_x_147:
[----:B------:R-:W-:Y:S05]  /*7e20*/  @!P0 BRA `(.L_x_149) ;  /* 0x0000000000408947 */ /* 0x000fea0003800000 */
[----:B------:R-:W1:Y:S01]  /*7e30*/  LDCU.64 UR8, c[0x4][0x70] ;  /* 0x01000e00ff0877ac */ /* 0x000e620008000a00 */
[----:B------:R-:W-:Y:S01]  /*7e40*/  MOV R15, 0x0 ;  /* 0x00000000000f7802 */ /* 0x000fe20000000f00 */
[----:B------:R-:W-:Y:S02]  /*7e50*/  HFMA2 R12, -RZ, RZ, 0, 5.9604644775390625e-08 ;  /* 0x00000001ff0c7431 */ /* 0x000fe400000001ff */
[----:B------:R-:W-:Y:S02]  /*7e60*/  IMAD.MOV.U32 R8, RZ, RZ, 0x192 ;  /* 0x00000192ff087424 */ /* 0x000fe400078e00ff */
[----:B------:R-:W-:Y:S01]  /*7e70*/  IMAD.MOV.U32 R13, RZ, RZ, RZ ;  /* 0x000000ffff0d7224 */ /* 0x000fe200078e00ff */
[----:B------:R-:W5:Y:S01]  /*7e80*/  LDCU.64 UR6, c[0x4][0x78] ;  /* 0x01000f00ff0677ac */ /* 0x000f620008000a00 */
[----:B------:R-:W2:Y:S01]  /*7e90*/  LDC.64 R14, c[0x4][R15] ;  /* 0x010000000f0e7b82 */ /* 0x000ea20000000a00 */
[----:B------:R-:W3:Y:S01]  /*7ea0*/  LDCU.64 UR4, c[0x4][0x10] ;  /* 0x01000200ff0477ac */ /* 0x000ee20008000a00 */
[----:B-1----:R-:W-:Y:S01]  /*7eb0*/  MOV R5, UR9 ;  /* 0x0000000900057c02 */ /* 0x002fe20008000f00 */
[----:B------:R-:W-:Y:S01]  /*7ec0*/  IMAD.U32 R4, RZ, RZ, UR8 ;  /* 0x00000008ff047e24 */ /* 0x000fe2000f8e00ff */
[----:B-----5:R-:W-:Y:S01]  /*7ed0*/  MOV R7, UR7 ;  /* 0x0000000700077c02 */ /* 0x020fe20008000f00 */
[----:B------:R-:W-:Y:S01]  /*7ee0*/  IMAD.U32 R6, RZ, RZ, UR6 ;  /* 0x00000006ff067e24 */ /* 0x000fe2000f8e00ff */
[----:B---3--:R-:W-:Y:S01]  /*7ef0*/  MOV R11, UR5 ;  /* 0x00000005000b7c02 */ /* 0x008fe20008000f00 */
[----:B------:R-:W-:Y:S02]  /*7f00*/  IMAD.U32 R10, RZ, RZ, UR4 ;  /* 0x00000004ff0a7e24 */ /* 0x000fe4000f8e00ff */
[----:B------:R-:W-:Y:S07]  /*7f10*/  LEPC R20, `(.L_x_149) ;  /* 0x000000001014794e */ /* 0x000fee0000000000 */
[----:B--2-4-:R-:W-:Y:S05]  /*7f20*/  CALL.ABS.NOINC R14 ;  /* 0x000000000e007343 */ /* 0x014fea0003c00000 */
.L_x_149:
[----:B------:R-:W-:Y:S01]  /*7f30*/  LOP3.LUT P0, RZ, R76, 0x60, RZ, 0xc0, !PT ;  /* 0x000000604cff7812 */ /* 0x000fe2000780c0ff */
[----:B------:R-:W-:Y:S05]  /*7f40*/  WARPSYNC.ALL ;  /* 0x0000000000007948 */ /* 0x000fea0003800000 */
[----:B------:R-:W-:Y:S01]  /*7f50*/  R2UR UR4, R2 ;  /* 0x00000000020472ca */ /* 0x000fe200000e0000 */
[----:B------:R-:W-:Y:S01]  /*7f60*/  BSSY.RECONVERGENT B0, `(.L_x_150) ;  /* 0x000009f000007945 */ /* 0x000fe20003800200 */
[-C--:B---3--:R-:W-:Y:S02]  /*7f70*/  F2FP.F16.E4M3.UNPACK_B R2, R16.reuse ;  /* 0x00000010ff02723e */ /* 0x088fe400020006ff */
[----:B------:R-:W-:Y:S02]  /*7f80*/  F2FP.F16.E4M3.UNPACK_B R16, R16.H1 ;  /* 0x00000010ff10723e */ /* 0x000fe400030006ff */
[----:B------:R-:W-:Y:S01]  /*7f90*/  R2UR UR5, R22 ;  /* 0x00000000160572ca */ /* 0x000fe200000e0000 */
[----:B------:R-:W-:Y:S01]  /*7fa0*/  HADD2.F32 R0, -RZ, R2.H0_H0 ;  /* 0x20000002ff007230 */ /* 0x000fe20000004100 */
[-C--:B------:R-:W-:Y:S01]  /*7fb0*/  F2FP.F16.E4M3.UNPACK_B R42, R17.reuse ;  /* 0x00000011ff2a723e */ /* 0x080fe200020006ff */
[--C-:B------:R-:W-:Y:S01]  /*7fc0*/  HADD2.F32 R3, -RZ, R16.reuse.H0_H0 ;  /* 0x20000010ff037230 */ /* 0x100fe20000004100 */
[----:B------:R-:W-:Y:S01]  /*7fd0*/  F2FP.F16.E4M3.UNPACK_B R44, R17.H1 ;  /* 0x00000011ff2c723e */ /* 0x000fe200030006ff */
[----:B------:R-:W-:Y:S01]  /*7fe0*/  HADD2.F32 R40, -RZ, R16.H1_H1 ;  /* 0x30000010ff287230 */ /* 0x000fe20000004100 */
[-C--:B------:R-:W-:Y:S01]  /*7ff0*/  F2FP.F16.E4M3.UNPACK_B R46, R18.reuse ;  /* 0x00000012ff2e723e */ /* 0x080fe200020006ff */
[----:B------:R-:W-:Y:S01]  /*8000*/  HADD2.F32 R2, -RZ, R2.H1_H1 ;  /* 0x30000002ff027230 */ /* 0x000fe20000004100 */
[----:B------:R-:W-:Y:S01]  /*8010*/  F2FP.F16.E4M3.UNPACK_B R48, R18.H1 ;  /* 0x00000012ff30723e */ /* 0x000fe200030006ff */
[--C-:B------:R-:W-:Y:S01]  /*8020*/  HADD2.F32 R41, -RZ, R42.reuse.H0_H0 ;  /* 0x2000002aff297230 */ /* 0x100fe20000004100 */
[-C--:B------:R-:W-:Y:S01]  /*8030*/  F2FP.F16.E4M3.UNPACK_B R50, R19.reuse ;  /* 0x00000013ff32723e */ /* 0x080fe200020006ff */
[----:B------:R-:W-:Y:S01]  /*8040*/  HADD2.F32 R42, -RZ, R42.H1_H1 ;  /* 0x3000002aff2a7230 */ /* 0x000fe20000004100 */
[----:B------:R-:W-:Y:S01]  /*8050*/  F2FP.F16.E4M3.UNPACK_B R52, R19.H1 ;  /* 0x00000013ff34723e */ /* 0x000fe200030006ff */
[----:B------:R-:W-:Y:S01]  /*8060*/  HADD2.F32 R43, -RZ, R44.H0_H0 ;  /* 0x2000002cff2b7230 */ /* 0x000fe20000004100 */
[----:B------:R-:W-:Y:S01]  /*8070*/  LDTM.16dp32bit_t0_t15.x32 R4, tmem[UR4] ;  /* 0x00000004000479ee */ /* 0x000fe20008a80000 */
[----:B------:R-:W1:Y:S01]  /*8080*/  LDTM.16dp32bit_t16_t31.x32 R4, tmem[UR4+0x20] ;  /* 0x00002004000479ee */ /* 0x000e620008aa0000 */
[----:B------:R-:W-:Y:S01]  /*8090*/  NOP ;  /* 0x0000000000007918 */ /* 0x000fe20000000000 */
[----:B------:R-:W-:Y:S01]  /*80a0*/  UIADD3 UR4, UPT, UPT, UR5, 0x3c0, URZ ;  /* 0x000003c005047890 */ /* 0x000fe2000fffe0ff */
[--C-:B------:R-:W-:Y:S01]  /*80b0*/  HADD2.F32 R45, -RZ, R46.reuse.H0_H0 ;  /* 0x2000002eff2d7230 */ /* 0x100fe20000004100 */
[----:B------:R-:W-:Y:S01]  /*80c0*/  F2FP.F16.E4M3.UNPACK_B R54, R64 ;  /* 0x00000040ff36723e */ /* 0x000fe200020006ff */
[----:B------:R-:W-:Y:S01]  /*80d0*/  HADD2.F32 R46, -RZ, R46.H1_H1 ;  /* 0x3000002eff2e7230 */ /* 0x000fe20000004100 */
[----:B------:R-:W-:Y:S01]  /*80e0*/  UPRMT UR4, UR48, 0x654, UR4 ;  /* 0x0000065430047896 */ /* 0x000fe20008000004 */
[--C-:B------:R-:W-:Y:S01]  /*80f0*/  HADD2.F32 R49, -RZ, R50.reuse.H0_H0 ;  /* 0x20000032ff317230 */ /* 0x100fe20000004100 */
[-C--:B------:R-:W-:Y:S01]  /*8100*/  F2FP.F16.E4M3.UNPACK_B R58, R65.reuse ;  /* 0x00000041ff3a723e */ /* 0x080fe200020006ff */
[----:B------:R-:W-:Y:S01]  /*8110*/  HADD2.F32 R50, -RZ, R50.H1_H1 ;  /* 0x30000032ff327230 */ /* 0x000fe20000004100 */
[----:B------:R-:W-:Y:S01]  /*8120*/  F2FP.F16.E4M3.UNPACK_B R62, R66 ;  /* 0x00000042ff3e723e */ /* 0x000fe200020006ff */
[--C-:B------:R-:W-:Y:S01]  /*8130*/  HADD2.F32 R53, -RZ, R54.reuse.H0_H0 ;  /* 0x20000036ff357230 */ /* 0x100fe20000004100 */
[----:B------:R-:W-:Y:S01]  /*8140*/  F2FP.F16.E4M3.UNPACK_B R56, R64.H1 ;  /* 0x00000040ff38723e */ /* 0x000fe200030006ff */
[----:B------:R-:W-:Y:S01]  /*8150*/  HADD2.F32 R54, -RZ, R54.H1_H1 ;  /* 0x30000036ff367230 */ /* 0x000fe20000004100 */
[----:B------:R-:W-:Y:S01]  /*8160*/  F2FP.F16.E4M3.UNPACK_B R60, R65.H1 ;  /* 0x00000041ff3c723e */ /* 0x000fe200030006ff */
[----:B-1----:R-:W-:Y:S01]  /*8170*/  SYNCS.ARRIVE.TRANS64.RED.A1T0 RZ, [UR4], RZ ;  /* 0x000000ffffff79a7 */ /* 0x002fe20008100404 */
[--C-:B------:R-:W-:Y:S01]  /*8180*/  HADD2.F32 R57, -RZ, R58.reuse.H0_H0 ;  /* 0x2000003aff397230 */ /* 0x100fe20000004100 */
[-C--:B------:R-:W-:Y:S01]  /*8190*/  F2FP.F16.E4M3.UNPACK_B R65, R67.reuse ;  /* 0x00000043ff41723e */ /* 0x080fe200020006ff */
[----:B------:R-:W-:Y:S01]  /*81a0*/  HADD2.F32 R58, -RZ, R58.H1_H1 ;  /* 0x3000003aff3a7230 */ /* 0x000fe20000004100 */
[----:B------:R-:W-:Y:S01]  /*81b0*/  F2FP.F16.E4M3.UNPACK_B R64, R66.H1 ;  /* 0x00000042ff40723e */ /* 0x000fe200030006ff */
[--C-:B------:R-:W-:Y:S01]  /*81c0*/  HADD2.F32 R61, -RZ, R62.reuse.H0_H0 ;  /* 0x2000003eff3d7230 */ /* 0x100fe20000004100 */
[----:B------:R-:W-:Y:S01]  /*81d0*/  F2FP.F16.E4M3.UNPACK_B R67, R67.H1 ;  /* 0x00000043ff43723e */ /* 0x000fe200030006ff */
[----:B------:R-:W-:Y:S01]  /*81e0*/  HADD2.F32 R62, -RZ, R62.H1_H1 ;  /* 0x3000003eff3e7230 */ /* 0x000fe20000004100 */
[----:B------:R-:W-:Y:S01]  /*81f0*/  IADD3 R36, PT, PT, R36, 0x1, RZ ;  /* 0x0000000124247810 */ /* 0x000fe20007ffe0ff */
[C---:B----4-:R-:W-:Y:S01]  /*8200*/  FMUL R4, R38.reuse, R4 ;  /* 0x0000000426047220 */ /* 0x050fe20000400000 */
[C---:B------:R-:W-:Y:S01]  /*8210*/  FMUL R5, R38.reuse, R5 ;  /* 0x0000000526057220 */ /* 0x040fe20000400000 */
[C---:B------:R-:W-:Y:S01]  /*8220*/  FMUL R8, R38.reuse, R8 ;  /* 0x0000000826087220 */ /* 0x040fe20000400000 */
[C---:B------:R-:W-:Y:S01]  /*8230*/  FMUL R9, R38.reuse, R9 ;  /* 0x0000000926097220 */ /* 0x040fe20000400000 */
[C---:B------:R-:W-:Y:S01]  /*8240*/  FFMA R4, R39.reuse, R0, R4 ;  /* 0x0000000027047223 */ /* 0x040fe20000000004 */
[C---:B------:R-:W-:Y:S01]  /*8250*/  FFMA R5, R39.reuse, R2, R5 ;  /* 0x0000000227057223 */ /* 0x040fe20000000005 */
[C---:B------:R-:W-:Y:S01]  /*8260*/  FMUL R12, R38.reuse, R12 ;  /* 0x0000000c260c7220 */ /* 0x040fe20000400000 */
        /* <DEDUP_REMOVED lines=10> */
[----:B------:R-:W-:Y:S02]  /*8310*/  HADD2.F32 R44, -RZ, R44.H1_H1 ;  /* 0x3000002cff2c7230 */ /* 0x000fe40000004100 */
[C---:B------:R-:W-:Y:S01]  /*8320*/  FMUL R10, R38.reuse, R10 ;  /* 0x0000000a260a7220 */ /* 0x040fe20000400000 */
[C---:B------:R-:W-:Y:S01]  /*8330*/  FFMA R6, R39.reuse, R3, R6 ;  /* 0x0000000327067223 */ /* 0x040fe20000000006 */
[C---:B------:R-:W-:Y:S01]  /*8340*/  FFMA R7, R39.reuse, R40, R7 ;  /* 0x0000002827077223 */ /* 0x040fe20000000007 */
[C---:B------:R-:W-:Y:S01]  /*8350*/  FFMA R8, R39.reuse, R41, R8 ;  /* 0x0000002927087223 */ /* 0x040fe20000000008 */
[C---:B------:R-:W-:Y:S01]  /*8360*/  FFMA R9, R39.reuse, R42, R9 ;  /* 0x0000002a27097223 */ /* 0x040fe20000000009 */
[----:B------:R-:W-:Y:S01]  /*8370*/  FFMA R10, R39, R43, R10 ;  /* 0x0000002b270a7223 */ /* 0x000fe2000000000a */
[--C-:B------:R-:W-:Y:S01]  /*8380*/  HADD2.F32 R40, -RZ, R65.reuse.H0_H0 ;  /* 0x20000041ff287230 */ /* 0x100fe20000004100 */
[----:B------:R-:W-:Y:S01]  /*8390*/  F2FP.SATFINITE.E4M3.F32.PACK_AB_MERGE_C R86, R7, R6, RZ ;  /* 0x000000060756723e */ /* 0x000fe200048070ff */
[C---:B------:R-:W-:Y:S01]  /*83a0*/  FMUL R7, R38.reuse, R24 ;  /* 0x0000001826077220 */ /* 0x040fe20000400000 */
[C---:B------:R-:W-:Y:S01]  /*83b0*/  FMUL R24, R38.reuse, R29 ;  /* 0x0000001d26187220 */ /* 0x040fe20000400000 */
[C---:B------:R-:W-:Y:S01]  /*83c0*/  FMUL R29, R38.reuse, R34 ;  /* 0x00000022261d7220 */ /* 0x040fe20000400000 */
[----:B------:R-:W-:Y:S02]  /*83d0*/  HADD2.F32 R65, -RZ, R65.H1_H1 ;  /* 0x30000041ff417230 */ /* 0x000fe40000004100 */
[C---:B------:R-:W-:Y:S01]  /*83e0*/  FMUL R11, R38.reuse, R11 ;  /* 0x0000000b260b7220 */ /* 0x040fe20000400000 */
[--C-:B------:R-:W-:Y:S02]  /*83f0*/  HADD2.F32 R47, -RZ, R48.reuse.H0_H0 ;  /* 0x20000030ff2f7230 */ /* 0x100fe40000004100 */
[C---:B------:R-:W-:Y:S01]  /*8400*/  FMUL R14, R38.reuse, R14 ;  /* 0x0000000e260e7220 */ /* 0x040fe20000400000 */
[----:B------:R-:W-:Y:S02]  /*8410*/  HADD2.F32 R48, -RZ, R48.H1_H1 ;  /* 0x30000030ff307230 */ /* 0x000fe40000004100 */
[C---:B------:R-:W-:Y:S01]  /*8420*/  FFMA R11, R39.reuse, R44, R11 ;  /* 0x0000002c270b7223 */ /* 0x040fe2000000000b */
[C---:B------:R-:W-:Y:S01]  /*8430*/  FFMA R12, R39.reuse, R45, R12 ;  /* 0x0000002d270c7223 */ /* 0x040fe2000000000c */
[C---:B------:R-:W-:Y:S01]  /*8440*/  FFMA R13, R39.reuse, R46, R13 ;  /* 0x0000002e270d7223 */ /* 0x040fe2000000000d */
[----:B------:R-:W-:Y:S01]  /*8450*/  FFMA R14, R39, R47, R14 ;  /* 0x0000002f270e7223 */ /* 0x000fe2000000000e */
[C---:B------:R-:W-:Y:S01]  /*8460*/  FMUL R15, R38.reuse, R15 ;  /* 0x0000000f260f7220 */ /* 0x040fe20000400000 */
[--C-:B------:R-:W-:Y:S01]  /*8470*/  HADD2.F32 R51, -RZ, R52.reuse.H0_H0 ;  /* 0x20000034ff337230 */ /* 0x100fe20000004100 */
[----:B------:R-:W-:Y:S01]  /*8480*/  F2FP.SATFINITE.E4M3.F32.PACK_AB_MERGE_C R10, R11, R10, RZ ;  /* 0x0000000a0b0a723e */ /* 0x000fe200048070ff */
[----:B------:R-:W-:Y:S02]  /*8490*/  HADD2.F32 R52, -RZ, R52.H1_H1 ;  /* 0x30000034ff347230 */ /* 0x000fe40000004100 */
[C---:B------:R-:W-:Y:S01]  /*84a0*/  FFMA R15, R39.reuse, R48, R15 ;  /* 0x00000030270f7223 */ /* 0x040fe2000000000f */
[C---:B------:R-:W-:Y:S01]  /*84b0*/  FFMA R16, R39.reuse, R49, R16 ;  /* 0x0000003127107223 */ /* 0x040fe20000000010 */
[C---:B------:R-:W-:Y:S01]  /*84c0*/  FFMA R17, R39.reuse, R50, R17 ;  /* 0x0000003227117223 */ /* 0x040fe20000000011 */
[C---:B------:R-:W-:Y:S01]  /*84d0*/  FMUL R18, R38.reuse, R18 ;  /* 0x0000001226127220 */ /* 0x040fe20000400000 */
[C---:B------:R-:W-:Y:S01]  /*84e0*/  FMUL R19, R38.reuse, R19 ;  /* 0x0000001326137220 */ /* 0x040fe20000400000 */
[--C-:B------:R-:W-:Y:S02]  /*84f0*/  HADD2.F32 R55, -RZ, R56.reuse.H0_H0 ;  /* 0x20000038ff377230 */ /* 0x100fe40000004100 */
[C---:B------:R-:W-:Y:S01]  /*8500*/  FMUL R3, R38.reuse, R22 ;  /* 0x0000001626037220 */ /* 0x040fe20000400000 */
[C---:B------:R-:W-:Y:S01]  /*8510*/  FFMA R18, R39.reuse, R51, R18 ;  /* 0x0000003327127223 */ /* 0x040fe20000000012 */
[----:B------:R-:W-:Y:S02]  /*8520*/  HADD2.F32 R56, -RZ, R56.H1_H1 ;  /* 0x30000038ff387230 */ /* 0x000fe40000004100 */
[C---:B------:R-:W-:Y:S01]  /*8530*/  FFMA R19, R39.reuse, R52, R19 ;  /* 0x0000003427137223 */ /* 0x040fe20000000013 */
[C---:B------:R-:W-:Y:S01]  /*8540*/  FMUL R6, R38.reuse, R23 ;  /* 0x0000001726067220 */ /* 0x040fe20000400000 */
[C---:B------:R-:W-:Y:S01]  /*8550*/  FFMA R0, R39.reuse, R53, R0 ;  /* 0x0000003527007223 */ /* 0x040fe20000000000 */
[C---:B------:R-:W-:Y:S01]  /*8560*/  FFMA R2, R39.reuse, R54, R2 ;  /* 0x0000003627027223 */ /* 0x040fe20000000002 */
[--C-:B------:R-:W-:Y:S02]  /*8570*/  HADD2.F32 R59, -RZ, R60.reuse.H0_H0 ;  /* 0x2000003cff3b7230 */ /* 0x100fe40000004100 */
[C---:B------:R-:W-:Y:S01]  /*8580*/  FFMA R3, R39.reuse, R55, R3 ;  /* 0x0000003727037223 */ /* 0x040fe20000000003 */
[----:B------:R-:W-:Y:S02]  /*8590*/  HADD2.F32 R60, -RZ, R60.H1_H1 ;  /* 0x3000003cff3c7230 */ /* 0x000fe40000004100 */
[C---:B------:R-:W-:Y:S01]  /*85a0*/  FMUL R21, R38.reuse, R26 ;  /* 0x0000001a26157220 */ /* 0x040fe20000400000 */
[C---:B------:R-:W-:Y:S01]  /*85b0*/  FMUL R22, R38.reuse, R27 ;  /* 0x0000001b26167220 */ /* 0x040fe20000400000 */
[C---:B------:R-:W-:Y:S01]  /*85c0*/  FFMA R6, R39.reuse, R56, R6 ;  /* 0x0000003827067223 */ /* 0x040fe20000000006 */
[C---:B------:R-:W-:Y:S01]  /*85d0*/  FFMA R7, R39.reuse, R57, R7 ;  /* 0x0000003927077223 */ /* 0x040fe20000000007 */
[C---:B------:R-:W-:Y:S01]  /*85e0*/  FMUL R23, R38.reuse, R28 ;  /* 0x0000001c26177220 */ /* 0x040fe20000400000 */
[C---:B------:R-:W-:Y:S01]  /*85f0*/  FFMA R20, R39.reuse, R58, R20 ;  /* 0x0000003a27147223 */ /* 0x040fe20000000014 */
[--C-:B------:R-:W-:Y:S02]  /*8600*/  HADD2.F32 R63, -RZ, R64.reuse.H0_H0 ;  /* 0x20000040ff3f7230 */ /* 0x100fe40000004100 */
[C---:B------:R-:W-:Y:S01]  /*8610*/  FFMA R21, R39.reuse, R59, R21 ;  /* 0x0000003b27157223 */ /* 0x040fe20000000015 */
[----:B------:R-:W-:Y:S02]  /*8620*/  HADD2.F32 R64, -RZ, R64.H1_H1 ;  /* 0x30000040ff407230 */ /* 0x000fe40000004100 */
[C---:B------:R-:W-:Y:S01]  /*8630*/  FFMA R22, R39.reuse, R60, R22 ;  /* 0x0000003c27167223 */ /* 0x040fe20000000016 */
[C---:B------:R-:W-:Y:S01]  /*8640*/  FMUL R26, R38.reuse, R31 ;  /* 0x0000001f261a7220 */ /* 0x040fe20000400000 */
[C---:B------:R-:W-:Y:S01]  /*8650*/  FMUL R27, R38.reuse, R32 ;  /* 0x00000020261b7220 */ /* 0x040fe20000400000 */
[C---:B------:R-:W-:Y:S01]  /*8660*/  FFMA R23, R39.reuse, R61, R23 ;  /* 0x0000003d27177223 */ /* 0x040fe20000000017 */
[----:B------:R-:W-:Y:S01]  /*8670*/  FMUL R28, R38, R33 ;  /* 0x00000021261c7220 */ /* 0x000fe20000400000 */
[C---:B------:R-:W-:Y:S01]  /*8680*/  FFMA R24, R39.reuse, R62, R24 ;  /* 0x0000003e27187223 */ /* 0x040fe20000000018 */
[--C-:B------:R-:W-:Y:S02]  /*8690*/  HADD2.F32 R66, -RZ, R67.reuse.H0_H0 ;  /* 0x20000043ff427230 */ /* 0x100fe40000004100 */
[C---:B------:R-:W-:Y:S01]  /*86a0*/  FFMA R25, R39.reuse, R63, R25 ;  /* 0x0000003f27197223 */ /* 0x040fe20000000019 */
[----:B------:R-:W-:Y:S02]  /*86b0*/  HADD2.F32 R67, -RZ, R67.H1_H1 ;  /* 0x30000043ff437230 */ /* 0x000fe40000004100 */
[----:B------:R-:W-:Y:S01]  /*86c0*/  FFMA R26, R39, R64, R26 ;  /* 0x00000040271a7223 */ /* 0x000fe2000000001a */
[----:B------:R-:W-:Y:S01]  /*86d0*/  F2FP.SATFINITE.E4M3.F32.PACK_AB_MERGE_C R14, R15, R14, RZ ;  /* 0x0000000e0f0e723e */ /* 0x000fe200048070ff */
[----:B------:R-:W-:Y:S01]  /*86e0*/  FFMA R27, R39, R40, R27 ;  /* 0x00000028271b7223 */ /* 0x000fe2000000001b */
[----:B------:R-:W-:Y:S01]  /*86f0*/  F2FP.SATFINITE.E4M3.F32.PACK_AB_MERGE_C R18, R19, R18, RZ ;  /* 0x000000121312723e */ /* 0x000fe200048070ff */
[C---:B------:R-:W-:Y:S01]  /*8700*/  FFMA R28, R39.reuse, R65, R28 ;  /* 0x00000041271c7223 */ /* 0x040fe2000000001c */
[C---:B------:R-:W-:Y:S01]  /*8710*/  FFMA R29, R39.reuse, R66, R29 ;  /* 0x00000042271d7223 */ /* 0x040fe2000000001d */
[----:B------:R-:W-:Y:S01]  /*8720*/  FFMA R30, R39, R67, R30 ;  /* 0x00000043271e7223 */ /* 0x000fe2000000001e */
[----:B------:R-:W-:Y:S02]  /*8730*/  F2FP.SATFINITE.E4M3.F32.PACK_AB_MERGE_C R32, R5, R4, R86 ;  /* 0x000000040520723e */ /* 0x000fe40004807056 */
[----:B------:R-:W-:Y:S02]  /*8740*/  F2FP.SATFINITE.E4M3.F32.PACK_AB_MERGE_C R33, R9, R8, R10 ;  /* 0x000000080921723e */ /* 0x000fe4000480700a */
[----:B------:R-:W-:Y:S02]  /*8750*/  F2FP.SATFINITE.E4M3.F32.PACK_AB_MERGE_C R34, R13, R12, R14 ;  /* 0x0000000c0d22723e */ /* 0x000fe4000480700e */
[----:B------:R-:W-:Y:S02]  /*8760*/  F2FP.SATFINITE.E4M3.F32.PACK_AB_MERGE_C R35, R17, R16, R18 ;  /* 0x000000101123723e */ /* 0x000fe40004807012 */
[----:B------:R-:W-:Y:S02]  /*8770*/  F2FP.SATFINITE.E4M3.F32.PACK_AB_MERGE_C R3, R6, R3, RZ ;  /* 0x000000030603723e */ /* 0x000fe400048070ff */
[----:B------:R-:W-:Y:S01]  /*8780*/  F2FP.SATFINITE.E4M3.F32.PACK_AB_MERGE_C R5, R22, R21, RZ ;  /* 0x000000151605723e */ /* 0x000fe200048070ff */
[----:B------:R1:W-:Y:S01]  /*8790*/  STS.128 [R78+UR44+0x1600], R32 ;  /* 0x001600204e007988 */ /* 0x0003e20008000c2c */
[----:B------:R-:W-:Y:S02]  /*87a0*/  F2FP.SATFINITE.E4M3.F32.PACK_AB_MERGE_C R6, R26, R25, RZ ;  /* 0x000000191a06723e */ /* 0x000fe400048070ff */
[----:B------:R-:W-:Y:S02]  /*87b0*/  F2FP.SATFINITE.E4M3.F32.PACK_AB_MERGE_C R29, R30, R29, RZ ;  /* 0x0000001d1e1d723e */ /* 0x000fe400048070ff */
[----:B------:R-:W-:Y:S02]  /*87c0*/  F2FP.SATFINITE.E4M3.F32.PACK_AB_MERGE_C R5, R20, R7, R5 ;  /* 0x000000071405723e */ /* 0x000fe40004807005 */
[----:B------:R-:W-:Y:S02]  /*87d0*/  F2FP.SATFINITE.E4M3.F32.PACK_AB_MERGE_C R4, R2, R0, R3 ;  /* 0x000000000204723e */ /* 0x000fe40004807003 */
[----:B------:R-:W-:Y:S02]  /*87e0*/  F2FP.SATFINITE.E4M3.F32.PACK_AB_MERGE_C R6, R24, R23, R6 ;  /* 0x000000171806723e */ /* 0x000fe40004807006 */
[----:B------:R-:W-:Y:S05]  /*87f0*/  F2FP.SATFINITE.E4M3.F32.PACK_AB_MERGE_C R7, R28, R27, R29 ;  /* 0x0000001b1c07723e */ /* 0x000fea000480701d */
[----:B------:R1:W-:Y:S01]  /*8800*/  STS.128 [R77+0x1010], R4 ;  /* 0x001010044d007388 */ /* 0x0003e20000000c00 */
[----:B------:R-:W-:Y:S01]  /*8810*/  @!PT LDS RZ, [RZ] ;  /* 0x00000000fffff984 */ /* 0x000fe20000000800 */
[----:B------:R-:W-:Y:S01]  /*8820*/  @!PT LDS RZ, [RZ] ;  /* 0x00000000fffff984 */ /* 0x000fe20000000800 */
[----:B------:R-:W-:Y:S01]  /*8830*/  @!PT LDS RZ, [RZ] ;  /* 0x00000000fffff984 */ /* 0x000fe20000000800 */
[----:B------:R-:W-:Y:S01]  /*8840*/  @!PT LDS RZ, [RZ] ;  /* 0x00000000fffff984 */ /* 0x000fe20000000800 */
[----:B------:R3:W-:Y:S07]  /*8850*/  MEMBAR.ALL.CTA ;  /* 0x0000000000007992 */ /* 0x0007ee0000008000 */
[----:B---3--:R-:W3:Y:S02]  /*8860*/  FENCE.VIEW.ASYNC.S ;  /* 0x00000000000073c6 */ /* 0x008ee40000000000 */
[----:B---3--:R-:W-:Y:S06]  /*8870*/  BAR.SYNC.DEFER_BLOCKING 0x1, 0x80 ;  /* 0x0042000000007b1d */ /* 0x008fec0000010000 */
[----:B------:R-:W-:Y:S05]  /*8880*/  @P0 BRA `(.L_x_151) ;  /* 0x0000000000300947 */ /* 0x000fea0003800000 */
[----:B------:R-:W-:Y:S02]  /*8890*/  UIADD3 UR4, UPT, UPT, UR44, 0x1600, URZ ;  /* 0x000016002c047890 */ /* 0x000fe4000fffe0ff */
[----:B------:R-:W-:Y:S02]  /*88a0*/  USHF.L.U32 UR9, UR45, 0x6, URZ ;  /* 0x000000062d097899 */ /* 0x000fe400080006ff */
[----:B------:R-:W-:Y:S02]  /*88b0*/  USHF.L.U32 UR10, UR46, 0x6, URZ ;  /* 0x000000062e0a7899 */ /* 0x000fe400080006ff */
[----:B------:R-:W-:Y:S01]  /*88c0*/  MOV R85, UR4 ;  /* 0x0000000400557c02 */ /* 0x000fe20008000f00 */
[----:B------:R-:W-:Y:S01]  /*88d0*/  UIADD3 UR4, UP0, UPT, UR62, 0x680, URZ ;  /* 0x000006803e047890 */ /* 0x000fe2000ff1e0ff */
[----:B------:R-:W-:Y:S02]  /*88e0*/  UMOV UR11, UR36 ;  /* 0x00000024000b7c82 */ /* 0x000fe40008000000 */
[----:B------:R-:W-:Y:S01]  /*88f0*/  R2UR UR8, R85 ;  /* 0x00000000550872ca */ /* 0x000fe200000e0000 */
[----:B------:R-:W-:Y:S11]  /*8900*/  UIADD3.X UR5, UPT, UPT, URZ, UR63, URZ, UP0, !UPT ;  /* 0x0000003fff057290 */ /* 0x000ff600087fe4ff */
[----:B------:R-:W-:Y:S01]  /*8910*/  @!UPT UIADD3 URZ, UPT, UPT, URZ, URZ, URZ ;  /* 0x000000fffffff290 */ /* 0x000fe2000fffe0ff */
[----:B------:R3:W-:Y:S01]  /*8920*/  UTMASTG.3D [UR8], [UR4] ;  /* 0x00000008040073b5 */ /* 0x0007e20008010000 */
[----:B------:R0:W-:Y:S01]  /*8930*/  UTMACMDFLUSH ;  /* 0x00000000000079b7 */ /* 0x0001e20000000000 */
[----:B---3--:R-:W-:Y:S04]  /*8940*/  DEPBAR.LE SB0, 0x0 ;  /* 0x000080000000791a */ /* 0x008fe80000000000 */
.L_x_151:
[----:B------:R-:W-:Y:S05]  /*8950*/  BSYNC.RECONVERGENT B0 ;  /* 0x0000000000007941 */ /* 0x000fea0003800200 */
.L_x_150:
[----:B------:R-:W-:Y:S01]  /*8960*/  BAR.SYNC.DEFER_BLOCKING 0x1, 0x80 ;  /* 0x0042000000007b1d */ /* 0x000fe20000010000 */
[----:B------:R-:W-:Y:S01]  /*8970*/  ISETP.NE.AND P0, PT, R81, 0x2, PT ;  /* 0x000000025100780c */ /* 0x000fe20003f05270 */
[----:B------:R-:W-:Y:S01]  /*8980*/  UISETP.NE.AND UP0, UPT, UR47, URZ, UPT ;  /* 0x000000ff2f00728c */ /* 0x000fe2000bf05270 */
[----:B------:R-:W-:Y:S01]  /*8990*/  ISETP.NE.AND P1, PT, R36, 0x4, PT ;  /* 0x000000042400780c */ /* 0x000fe20003f25270 */
[----:B------:R-:W-:Y:S01]  /*89a0*/  UIADD3 UR45, UPT, UPT, UR37, UR57, URZ ;  /* 0x00000039252d7290 */ /* 0x000fe2000fffe0ff */
[----:B------:R-:W-:Y:S01]  /*89b0*/  SEL R2, RZ, 0x1, P0 ;  /* 0x00000001ff027807 */ /* 0x000fe20000000000 */
[----:B------:R-:W-:Y:S01]  /*89c0*/  UIADD3 UR46, UPT, UPT, UR38, UR60, URZ ;  /* 0x0000003c262e7290 */ /* 0x000fe2000fffe0ff */
[----:B------:R-:W-:Y:S02]  /*89d0*/  SEL R0, RZ, 0x1, P1 ;  /* 0x00000001ff007807 */ /* 0x000fe40000800000 */
[----:B------:R-:W-:Y:S02]  /*89e0*/  LOP3.LUT R83, R83, R2, RZ, 0x3c, !PT ;  /* 0x0000000253537212 */ /* 0x000fe400078e3cff */
[----:B------:R-:W-:Y:S02]  /*89f0*/  LOP3.LUT R84, R84, R0, RZ, 0x3c, !PT ;  /* 0x0000000054547212 */ /* 0x000fe400078e3cff */
[----:B------:R-:W-:Y:S02]  /*8a00*/  SEL R81, R81, RZ, P0 ;  /* 0x000000ff51517207 */ /* 0x000fe40000000000 */
[----:B------:R-:W-:Y:S01]  /*8a10*/  SEL R36, R36, RZ, P1 ;  /* 0x000000ff24247207 */ /* 0x000fe20000800000 */
[----:B------:R-:W-:Y:S01]  /*8a20*/  UMOV UR36, UR51 ;  /* 0x0000003300247c82 */ /* 0x000fe20008000000 */
[----:B------:R-:W-:Y:S05]  /*8a30*/  BRA.U UP0, `(.L_x_152) ;  /* 0xffffffe5002c7547 */ /* 0x000fea000b83ffff */
[----:B------:R-:W-:Y:S05]  /*8a40*/  EXIT ;  /* 0x000000000000794d */ /* 0x000fea0003800000 */
.L_x_25:
[----:B--2---:R2:W3:Y:S02]  /*8a50*/  SYNCS.PHASECHK.TRANS64.TRYWAIT P0, [R0+URZ+0x3f0], R2 ;  /* 0x0003f002000075a7 */ /* 0x0044e400080011ff */
[----:B---3--:R-:W-:Y:S05]  /*8a60*/  @!P0 NANOSLEEP.SYNCS 0x989680 ;  /* 0x009896800000895d */ /* 0x008fea0003900000 */
[----:B------:R-:W3:Y:S02]  /*8a70*/  @!P0 SYNCS.PHASECHK.TRANS64 P0, [R0+URZ+0x3f0], R2 ;  /* 0x0003f002000085a7 */ /* 0x000ee400080010ff */
[----:B---3--:R-:W-:Y:S05]  /*8a80*/  @!P0 BRA `(.L_x_25) ;  /* 0xfffffffc00f08947 */ /* 0x008fea000383ffff */
[----:B------:R-:W-:Y:S05]  /*8a90*/  BRA `(.L_x_153) ;  /* 0xffffff9400507947 */ /* 0x000fea000383ffff */
.L_x_28:
[----:B-1----:R-:W-:-:S07]  /*8aa0*/  MOV R0, UR33 ;  /* 0x0000002100007c02 */ /* 0x002fce0008000f00 */
.L_x_154:
[----:B-1----:R1:W2:Y:S02]  /*8ab0*/  SYNCS.PHASECHK.TRANS64.TRYWAIT P0, [R0+URZ+0x1b0], R3 ;  /* 0x0001b003000075a7 */ /* 0x0022a400080011ff */
[----:B--2---:R-:W-:Y:S05]  /*8ac0*/  @!P0 NANOSLEEP.SYNCS 0x989680 ;  /* 0x009896800000895d */ /* 0x004fea0003900000 */
[----:B------:R-:W2:Y:S02]  /*8ad0*/  @!P0 SYNCS.PHASECHK.TRANS64 P0, [R0+URZ+0x1b0], R3 ;  /* 0x0001b003000085a7 */ /* 0x000ea400080010ff */
[----:B--2---:R-:W-:Y:S05]  /*8ae0*/  @!P0 BRA `(.L_x_154) ;  /* 0xfffffffc00f08947 */ /* 0x004fea000383ffff */
[----:B------:R-:W-:Y:S05]  /*8af0*/  BRA `(.L_x_27) ;  /* 0xffffff9400987947 */ /* 0x000fea000383ffff */
.L_x_35:
[----:B-1----:R-:W-:-:S07]  /*8b00*/  MOV R0, UR17 ;  /* 0x0000001100007c02 */ /* 0x002fce0008000f00 */
.L_x_155:
[----:B-1----:R1:W2:Y:S02]  /*8b10*/  SYNCS.PHASECHK.TRANS64.TRYWAIT P0, [R0+URZ+0x1b0], R3 ;  /* 0x0001b003000075a7 */ /* 0x0022a400080011ff */
[----:B--2---:R-:W-:Y:S05]  /*8b20*/  @!P0 NANOSLEEP.SYNCS 0x989680 ;  /* 0x009896800000895d */ /* 0x004fea0003900000 */
[----:B------:R-:W2:Y:S02]  /*8b30*/  @!P0 SYNCS.PHASECHK.TRANS64 P0, [R0+URZ+0x1b0], R3 ;  /* 0x0001b003000085a7 */ /* 0x000ea400080010ff */
[----:B--2---:R-:W-:Y:S05]  /*8b40*/  @!P0 BRA `(.L_x_155) ;  /* 0xfffffffc00f08947 */ /* 0x004fea000383ffff */
[----:B------:R-:W-:Y:S05]  /*8b50*/  BRA `(.L_x_34) ;  /* 0xffffff9800547947 */ /* 0x000fea000383ffff */
.L_x_40:
[----:B-1----:R1:W2:Y:S02]  /*8b60*/  SYNCS.PHASECHK.TRANS64.TRYWAIT P0, [R3+URZ+0x380], R0 ;  /* 0x00038000030075a7 */ /* 0x0022a400080011ff */
[----:B--2---:R-:W-:Y:S05]  /*8b70*/  @!P0 NANOSLEEP.SYNCS 0x989680 ;  /* 0x009896800000895d */ /* 0x004fea0003900000 */
[----:B------:R-:W2:Y:S02]  /*8b80*/  @!P0 SYNCS.PHASECHK.TRANS64 P0, [R3+URZ+0x380], R0 ;  /* 0x00038000030085a7 */ /* 0x000ea400080010ff */
[----:B--2---:R-:W-:Y:S05]  /*8b90*/  @!P0 BRA `(.L_x_40) ;  /* 0xfffffffc00f08947 */ /* 0x004fea000383ffff */
[----:B------:R-:W-:Y:S05]  /*8ba0*/  BRA `(.L_x_156) ;  /* 0xffffff9800f87947 */ /* 0x000fea000383ffff */
.L_x_44:
[----:B------:R-:W-:-:S07]  /*8bb0*/  MOV R0, UR4 ;  /* 0x0000000400007c02 */ /* 0x000fce0008000f00 */
.L_x_157:
[----:B-1----:R1:W2:Y:S02]  /*8bc0*/  SYNCS.PHASECHK.TRANS64.TRYWAIT P0, [R0+URZ], R2 ;  /* 0x00000002000075a7 */ /* 0x0022a400080011ff */
[----:B--2---:R-:W-:Y:S05]  /*8bd0*/  @!P0 NANOSLEEP.SYNCS 0x989680 ;  /* 0x009896800000895d */ /* 0x004fea0003900000 */
[----:B------:R-:W2:Y:S02]  /*8be0*/  @!P0 SYNCS.PHASECHK.TRANS64 P0, [R0+URZ], R2 ;  /* 0x00000002000085a7 */ /* 0x000ea400080010ff */
[----:B--2---:R-:W-:Y:S05]  /*8bf0*/  @!P0 BRA `(.L_x_157) ;  /* 0xfffffffc00f08947 */ /* 0x004fea000383ffff */
[----:B------:R-:W-:Y:S05]  /*8c00*/  BRA `(.L_x_158) ;  /* 0xffffffa0009c7947 */ /* 0x000fea000383ffff */
.L_x_45:
[----:B------:R-:W-:-:S07]  /*8c10*/  MOV R0, UR5 ;  /* 0x0000000500007c02 */ /* 0x000fce0008000f00 */
.L_x_159:
[----:B-1----:R1:W2:Y:S02]  /*8c20*/  SYNCS.PHASECHK.TRANS64.TRYWAIT P0, [R0+URZ], R3 ;  /* 0x00000003000075a7 */ /* 0x0022a400080011ff */
[----:B--2---:R-:W-:Y:S05]  /*8c30*/  @!P0 NANOSLEEP.SYNCS 0x989680 ;  /* 0x009896800000895d */ /* 0x004fea0003900000 */
[----:B------:R-:W2:Y:S02]  /*8c40*/  @!P0 SYNCS.PHASECHK.TRANS64 P0, [R0+URZ], R3 ;  /* 0x00000003000085a7 */ /* 0x000ea400080010ff */
[----:B--2---:R-:W-:Y:S05]  /*8c50*/  @!P0 BRA `(.L_x_159) ;  /* 0xfffffffc00f08947 */ /* 0x004fea000383ffff */
[----:B------:R-:W-:Y:S05]  /*8c60*/  BRA `(.L_x_160) ;  /* 0xffffffa000a87947 */ /* 0x000fea000383ffff */
.L_x_46:
[----:B------:R-:W-:-:S07]  /*8c70*/  MOV R0, UR5 ;  /* 0x0000000500007c02 */ /* 0x000fce0008000f00 */
.L_x_161:
[----:B-1----:R1:W2:Y:S02]  /*8c80*/  SYNCS.PHASECHK.TRANS64.TRYWAIT P0, [R0+URZ], R3 ;  /* 0x00000003000075a7 */ /* 0x0022a400080011ff */
[----:B--2---:R-:W-:Y:S05]  /*8c90*/  @!P0 NANOSLEEP.SYNCS 0x989680 ;  /* 0x009896800000895d */ /* 0x004fea0003900000 */
[----:B------:R-:W2:Y:S02]  /*8ca0*/  @!P0 SYNCS.PHASECHK.TRANS64 P0, [R0+URZ], R3 ;  /* 0x00000003000085a7 */ /* 0x000ea400080010ff */
[----:B--2---:R-:W-:Y:S05]  /*8cb0*/  @!P0 BRA `(.L_x_161) ;  /* 0xfffffffc00f08947 */ /* 0x004fea000383ffff */
[----:B------:R-:W-:Y:S05]  /*8cc0*/  BRA `(.L_x_162) ;  /* 0xffffffa000b47947 */ /* 0x000fea000383ffff */
.L_x_47:
[----:B------:R-:W-:-:S07]  /*8cd0*/  MOV R0, UR5 ;  /* 0x0000000500007c02 */ /* 0x000fce0008000f00 */
.L_x_163:
[----:B-1----:R1:W2:Y:S02]  /*8ce0*/  SYNCS.PHASECHK.TRANS64.TRYWAIT P0, [R0+URZ], R3 ;  /* 0x00000003000075a7 */ /* 0x0022a400080011ff */
[----:B--2---:R-:W-:Y:S05]  /*8cf0*/  @!P0 NANOSLEEP.SYNCS 0x989680 ;  /* 0x009896800000895d */ /* 0x004fea0003900000 */
[----:B------:R-:W2:Y:S02]  /*8d00*/  @!P0 SYNCS.PHASECHK.TRANS64 P0, [R0+URZ], R3 ;  /* 0x00000003000085a7 */ /* 0x000ea400080010ff */
[----:B--2---:R-:W-:Y:S05]  /*8d10*/  @!P0 BRA `(.L_x_163) ;  /* 0xfffffffc00f08947 */ /* 0x004fea000383ffff */
[----:B------:R-:W-:Y:S05]  /*8d20*/  BRA `(.L_x_164) ;  /* 0xffffffa000c07947 */ /* 0x000fea000383ffff */
.L_x_48:
[----:B------:R-:W-:-:S07]  /*8d30*/  MOV R0, UR5 ;  /* 0x0000000500007c02 */ /* 0x000fce0008000f00 */
.L_x_165:
[----:B-1----:R1:W2:Y:S02]  /*8d40*/  SYNCS.PHASECHK.TRANS64.TRYWAIT P0, [R0+URZ], R3 ;  /* 0x00000003000075a7 */ /* 0x0022a400080011ff */
[----:B--2---:R-:W-:Y:S05]  /*8d50*/  @!P0 NANOSLEEP.SYNCS 0x989680 ;  /* 0x009896800000895d */ /* 0x004fea0003900000 */
[----:B------:R-:W2:Y:S02]  /*8d60*/  @!P0 SYNCS.PHASECHK.TRANS64 P0, [R0+URZ], R3 ;  /* 0x00000003000085a7 */ /* 0x000ea400080010ff */
[----:B--2---:R-:W-:Y:S05]  /*8d70*/  @!P0 BRA `(.L_x_165) ;  /* 0xfffffffc00f08947 */ /* 0x004fea000383ffff */
[----:B------:R-:W-:Y:S05]  /*8d80*/  BRA `(.L_x_166) ;  /* 0xffffffa000cc7947 */ /* 0x000fea000383ffff */
.L_x_49:
[----:B------:R-:W-:-:S07]  /*8d90*/  MOV R0, UR5 ;  /* 0x0000000500007c02 */ /* 0x000fce0008000f00 */
.L_x_167:
[----:B-1----:R1:W2:Y:S02]  /*8da0*/  SYNCS.PHASECHK.TRANS64.TRYWAIT P0, [R0+URZ], R3 ;  /* 0x00000003000075a7 */ /* 0x0022a400080011ff */
[----:B--2---:R-:W-:Y:S05]  /*8db0*/  @!P0 NANOSLEEP.SYNCS 0x989680 ;  /* 0x009896800000895d */ /* 0x004fea0003900000 */
[----:B------:R-:W2:Y:S02]  /*8dc0*/  @!P0 SYNCS.PHASECHK.TRANS64 P0, [R0+URZ], R3 ;  /* 0x00000003000085a7 */ /* 0x000ea400080010ff */
[----:B--2---:R-:W-:Y:S05]  /*8dd0*/  @!P0 BRA `(.L_x_167) ;  /* 0xfffffffc00f08947 */ /* 0x004fea000383ffff */
[----:B------:R-:W-:Y:S05]  /*8de0*/  BRA `(.L_x_168) ;  /* 0xffffffa000d87947 */ /* 0x000fea000383ffff */
.L_x_50:
[----:B------:R-:W-:-:S07]  /*8df0*/  MOV R0, UR5 ;  /* 0x0000000500007c02 */ /* 0x000fce0008000f00 */
.L_x_169:
[----:B-1----:R1:W2:Y:S02]  /*8e00*/  SYNCS.PHASECHK.TRANS64.TRYWAIT P0, [R0+URZ], R3 ;  /* 0x00000003000075a7 */ /* 0x0022a400080011ff */
[----:B--2---:R-:W-:Y:S05]  /*8e10*/  @!P0 NANOSLEEP.SYNCS 0x989680 ;  /* 0x009896800000895d */ /* 0x004fea0003900000 */
[----:B------:R-:W2:Y:S02]  /*8e20*/  @!P0 SYNCS.PHASECHK.TRANS64 P0, [R0+URZ], R3 ;  /* 0x00000003000085a7 */ /* 0x000ea400080010ff */
[----:B--2---:R-:W-:Y:S05]  /*8e30*/  @!P0 BRA `(.L_x_169) ;  /* 0xfffffffc00f08947 */ /* 0x004fea000383ffff */
[----:B------:R-:W-:Y:S05]  /*8e40*/  BRA `(.L_x_170) ;  /* 0xffffffa000e47947 */ /* 0x000fea000383ffff */
.L_x_51:
[----:B------:R-:W-:-:S07]  /*8e50*/  MOV R0, UR5 ;  /* 0x0000000500007c02 */ /* 0x000fce0008000f00 */
.L_x_171:
[----:B-1----:R1:W2:Y:S02]  /*8e60*/  SYNCS.PHASECHK.TRANS64.TRYWAIT P0, [R0+URZ], R3 ;  /* 0x00000003000075a7 */ /* 0x0022a400080011ff */
[----:B--2---:R-:W-:Y:S05]  /*8e70*/  @!P0 NANOSLEEP.SYNCS 0x989680 ;  /* 0x009896800000895d */ /* 0x004fea0003900000 */
[----:B------:R-:W2:Y:S02]  /*8e80*/  @!P0 SYNCS.PHASECHK.TRANS64 P0, [R0+URZ], R3 ;  /* 0x00000003000085a7 */ /* 0x000ea400080010ff */
[----:B--2---:R-:W-:Y:S05]  /*8e90*/  @!P0 BRA `(.L_x_171) ;  /* 0xfffffffc00f08947 */ /* 0x004fea000383ffff */
[----:B------:R-:W-:Y:S05]  /*8ea0*/  BRA `(.L_x_172) ;  /* 0xffffffa000f07947 */ /* 0x000fea000383ffff */
.L_x_52:
[----:B------:R-:W-:-:S07]  /*8eb0*/  MOV R0, UR5 ;  /* 0x0000000500007c02 */ /* 0x000fce0008000f00 */
.L_x_173:
[----:B-1----:R1:W2:Y:S02]  /*8ec0*/  SYNCS.PHASECHK.TRANS64.TRYWAIT P0, [R0+URZ], R3 ;  /* 0x00000003000075a7 */ /* 0x0022a400080011ff */
[----:B--2---:R-:W-:Y:S05]  /*8ed0*/  @!P0 NANOSLEEP.SYNCS 0x989680 ;  /* 0x009896800000895d */ /* 0x004fea0003900000 */
[----:B------:R-:W2:Y:S02]  /*8ee0*/  @!P0 SYNCS.PHASECHK.TRANS64 P0, [R0+URZ], R3 ;  /* 0x00000003000085a7 */ /* 0x000ea400080010ff */
[----:B--2---:R-:W-:Y:S05]  /*8ef0*/  @!P0 BRA `(.L_x_173) ;  /* 0xfffffffc00f08947 */ /* 0x004fea000383ffff */
[----:B------:R-:W-:Y:S05]  /*8f00*/  BRA `(.L_x_174) ;  /* 0xffffffa000fc7947 */ /* 0x000fea000383ffff */
.L_x_53:
[----:B------:R-:W-:-:S07]  /*8f10*/  MOV R0, UR5 ;  /* 0x0000000500007c02 */ /* 0x000fce0008000f00 */
.L_x_175:
[----:B-1----:R1:W2:Y:S02]  /*8f20*/  SYNCS.PHASECHK.TRANS64.TRYWAIT P0, [R0+URZ], R3 ;  /* 0x00000003000075a7 */ /* 0x0022a400080011ff */
[----:B--2---:R-:W-:Y:S05]  /*8f30*/  @!P0 NANOSLEEP.SYNCS 0x989680 ;  /* 0x009896800000895d */ /* 0x004fea0003900000 */
[----:B------:R-:W2:Y:S02]  /*8f40*/  @!P0 SYNCS.PHASECHK.TRANS64 P0, [R0+URZ], R3 ;  /* 0x00000003000085a7 */ /* 0x000ea400080010ff */
[----:B--2---:R-:W-:Y:S05]  /*8f50*/  @!P0 BRA `(.L_x_175) ;  /* 0xfffffffc00f08947 */ /* 0x004fea000383ffff */
[----:B------:R-:W-:Y:S05]  /*8f60*/  BRA `(.L_x_176) ;  /* 0xffffffa400087947 */ /* 0x000fea000383ffff */
.L_x_54:
[----:B------:R-:W-:-:S07]  /*8f70*/  MOV R0, UR5 ;  /* 0x0000000500007c02 */ /* 0x000fce0008000f00 */
.L_x_177:
[----:B-1----:R1:W2:Y:S02]  /*8f80*/  SYNCS.PHASECHK.TRANS64.TRYWAIT P0, [R0+URZ], R3 ;  /* 0x00000003000075a7 */ /* 0x0022a400080011ff */
[----:B--2---:R-:W-:Y:S05]  /*8f90*/  @!P0 NANOSLEEP.SYNCS 0x989680 ;  /* 0x009896800000895d */ /* 0x004fea0003900000 */
[----:B------:R-:W2:Y:S02]  /*8fa0*/  @!P0 SYNCS.PHASECHK.TRANS64 P0, [R0+URZ], R3 ;  /* 0x00000003000085a7 */ /* 0x000ea400080010ff */
[----:B--2---:R-:W-:Y:S05]  /*8fb0*/  @!P0 BRA `(.L_x_177) ;  /* 0xfffffffc00f08947 */ /* 0x004fea000383ffff */
[----:B------:R-:W-:Y:S05]  /*8fc0*/  BRA `(.L_x_178) ;  /* 0xffffffa400147947 */ /* 0x000fea000383ffff */
.L_x_55:
[----:B------:R-:W-:-:S07]  /*8fd0*/  MOV R0, UR5 ;  /* 0x0000000500007c02 */ /* 0x000fce0008000f00 */
.L_x_179:
[----:B-1----:R1:W2:Y:S02]  /*8fe0*/  SYNCS.PHASECHK.TRANS64.TRYWAIT P0, [R0+URZ], R3 ;  /* 0x00000003000075a7 */ /* 0x0022a400080011ff */
[----:B--2---:R-:W-:Y:S05]  /*8ff0*/  @!P0 NANOSLEEP.SYNCS 0x989680 ;  /* 0x009896800000895d */ /* 0x004fea0003900000 */
[----:B------:R-:W2:Y:S02]  /*9000*/  @!P0 SYNCS.PHASECHK.TRANS64 P0, [R0+URZ], R3 ;  /* 0x00000003000085a7 */ /* 0x000ea400080010ff */
[----:B--2---:R-:W-:Y:S05]  /*9010*/  @!P0 BRA `(.L_x_179) ;  /* 0xfffffffc00f08947 */ /* 0x004fea000383ffff */
[----:B------:R-:W-:Y:S05]  /*9020*/  BRA `(.L_x_180) ;  /* 0xffffffa400207947 */ /* 0x000fea000383ffff */
.L_x_56:
[----:B------:R-:W-:-:S07]  /*9030*/  MOV R0, UR5 ;  /* 0x0000000500007c02 */ /* 0x000fce0008000f00 */
.L_x_181:
[----:B-1----:R1:W2:Y:S02]  /*9040*/  SYNCS.PHASECHK.TRANS64.TRYWAIT P0, [R0+URZ], R3 ;  /* 0x00000003000075a7 */ /* 0x0022a400080011ff */
[----:B--2---:R-:W-:Y:S05]  /*9050*/  @!P0 NANOSLEEP.SYNCS 0x989680 ;  /* 0x009896800000895d */ /* 0x004fea0003900000 */
[----:B------:R-:W2:Y:S02]  /*9060*/  @!P0 SYNCS.PHASECHK.TRANS64 P0, [R0+URZ], R3 ;  /* 0x00000003000085a7 */ /* 0x000ea400080010ff */
[----:B--2---:R-:W-:Y:S05]  /*9070*/  @!P0 BRA `(.L_x_181) ;  /* 0xfffffffc00f08947 */ /* 0x004fea000383ffff */
[----:B------:R-:W-:Y:S05]  /*9080*/  BRA `(.L_x_182) ;  /* 0xffffffa4002c7947 */ /* 0x000fea000383ffff */
.L_x_57:
[----:B------:R-:W-:-:S07]  /*9090*/  MOV R0, UR5 ;  /* 0x0000000500007c02 */ /* 0x000fce0008000f00 */
.L_x_183:
[----:B-1----:R1:W2:Y:S02]  /*90a0*/  SYNCS.PHASECHK.TRANS64.TRYWAIT P0, [R0+URZ], R3 ;  /* 0x00000003000075a7 */ /* 0x0022a400080011ff */
[----:B--2---:R-:W-:Y:S05]  /*90b0*/  @!P0 NANOSLEEP.SYNCS 0x989680 ;  /* 0x009896800000895d */ /* 0x004fea0003900000 */
[----:B------:R-:W2:Y:S02]  /*90c0*/  @!P0 SYNCS.PHASECHK.TRANS64 P0, [R0+URZ], R3 ;  /* 0x00000003000085a7 */ /* 0x000ea400080010ff */
[----:B--2---:R-:W-:Y:S05]  /*90d0*/  @!P0 BRA `(.L_x_183) ;  /* 0xfffffffc00f08947 */ /* 0x004fea000383ffff */
[----:B------:R-:W-:Y:S05]  /*90e0*/  BRA `(.L_x_184) ;  /* 0xffffffa400387947 */ /* 0x000fea000383ffff */
.L_x_58:
[----:B------:R-:W-:-:S07]  /*90f0*/  MOV R0, UR5 ;  /* 0x0000000500007c02 */ /* 0x000fce0008000f00 */
.L_x_185:
[----:B-1----:R1:W2:Y:S02]  /*9100*/  SYNCS.PHASECHK.TRANS64.TRYWAIT P0, [R0+URZ], R3 ;  /* 0x00000003000075a7 */ /* 0x0022a400080011ff */
[----:B--2---:R-:W-:Y:S05]  /*9110*/  @!P0 NANOSLEEP.SYNCS 0x989680 ;  /* 0x009896800000895d */ /* 0x004fea0003900000 */
[----:B------:R-:W2:Y:S02]  /*9120*/  @!P0 SYNCS.PHASECHK.TRANS64 P0, [R0+URZ], R3 ;  /* 0x00000003000085a7 */ /* 0x000ea400080010ff */
[----:B--2---:R-:W-:Y:S05]  /*9130*/  @!P0 BRA `(.L_x_185) ;  /* 0xfffffffc00f08947 */ /* 0x004fea000383ffff */
[----:B------:R-:W-:Y:S05]  /*9140*/  BRA `(.L_x_186) ;  /* 0xffffffa400447947 */ /* 0x000fea000383ffff */
.L_x_59:
[----:B------:R-:W-:-:S07]  /*9150*/  MOV R0, UR5 ;  /* 0x0000000500007c02 */ /* 0x000fce0008000f00 */
.L_x_187:
[----:B-1----:R1:W2:Y:S02]  /*9160*/  SYNCS.PHASECHK.TRANS64.TRYWAIT P0, [R0+URZ], R3 ;  /* 0x00000003000075a7 */ /* 0x0022a400080011ff */
[----:B--2---:R-:W-:Y:S05]  /*9170*/  @!P0 NANOSLEEP.SYNCS 0x989680 ;  /* 0x009896800000895d */ /* 0x004fea0003900000 */
[----:B------:R-:W2:Y:S02]  /*9180*/  @!P0 SYNCS.PHASECHK.TRANS64 P0, [R0+URZ], R3 ;  /* 0x00000003000085a7 */ /* 0x000ea400080010ff */
[----:B--2---:R-:W-:Y:S05]  /*9190*/  @!P0 BRA `(.L_x_187) ;  /* 0xfffffffc00f08947 */ /* 0x004fea000383ffff */
[----:B------:R-:W-:Y:S05]  /*91a0*/  BRA `(.L_x_188) ;  /* 0xffffffa400507947 */ /* 0x000fea000383ffff */
.L_x_60:
[----:B------:R-:W-:-:S07]  /*91b0*/  MOV R0, UR5 ;  /* 0x0000000500007c02 */ /* 0x000fce0008000f00 */
.L_x_189:
[----:B-1----:R1:W2:Y:S02]  /*91c0*/  SYNCS.PHASECHK.TRANS64.TRYWAIT P0, [R0+URZ], R3 ;  /* 0x00000003000075a7 */ /* 0x0022a400080011ff */
[----:B--2---:R-:W-:Y:S05]  /*91d0*/  @!P0 NANOSLEEP.SYNCS 0x989680 ;  /* 0x009896800000895d */ /* 0x004fea0003900000 */
[----:B------:R-:W2:Y:S02]  /*91e0*/  @!P0 SYNCS.PHASECHK.TRANS64 P0, [R0+URZ], R3 ;  /* 0x00000003000085a7 */ /* 0x000ea400080010ff */
[----:B--2---:R-:W-:Y:S05]  /*91f0*/  @!P0 BRA `(.L_x_189) ;  /* 0xfffffffc00f08947 */ /* 0x004fea000383ffff */
[----:B------:R-:W-:Y:S05]  /*9200*/  BRA `(.L_x_190) ;  /* 0xffffffa4005c7947 */ /* 0x000fea000383ffff */
.L_x_61:
[----:B------:R-:W-:-:S07]  /*9210*/  MOV R0, UR5 ;  /* 0x0000000500007c02 */ /* 0x000fce0008000f00 */
.L_x_191:
[----:B-1----:R1:W2:Y:S02]  /*9220*/  SYNCS.PHASECHK.TRANS64.TRYWAIT P0, [R0+URZ], R3 ;  /* 0x00000003000075a7 */ /* 0x0022a400080011ff */
[----:B--2---:R-:W-:Y:S05]  /*9230*/  @!P0 NANOSLEEP.SYNCS 0x989680 ;  /* 0x009896800000895d */ /* 0x004fea0003900000 */
[----:B------:R-:W2:Y:S02]  /*9240*/  @!P0 SYNCS.PHASECHK.TRANS64 P0, [R0+URZ], R3 ;  /* 0x00000003000085a7 */ /* 0x000ea400080010ff */
[----:B--2---:R-:W-:Y:S05]  /*9250*/  @!P0 BRA `(.L_x_191) ;  /* 0xfffffffc00f08947 */ /* 0x004fea000383ffff */
[----:B------:R-:W-:Y:S05]  /*9260*/  BRA `(.L_x_192) ;  /* 0xffffffa400687947 */ /* 0x000fea000383ffff */
.L_x_62:
[----:B------:R-:W-:-:S07]  /*9270*/  MOV R0, UR5 ;  /* 0x0000000500007c02 */ /* 0x000fce0008000f00 */
.L_x_193:
[----:B-1----:R1:W2:Y:S02]  /*9280*/  SYNCS.PHASECHK.TRANS64.TRYWAIT P0, [R0+URZ], R3 ;  /* 0x00000003000075a7 */ /* 0x0022a400080011ff */
[----:B--2---:R-:W-:Y:S05]  /*9290*/  @!P0 NANOSLEEP.SYNCS 0x989680 ;  /* 0x009896800000895d */ /* 0x004fea0003900000 */
[----:B------:R-:W2:Y:S02]  /*92a0*/  @!P0 SYNCS.PHASECHK.TRANS64 P0, [R0+URZ], R3 ;  /* 0x00000003000085a7 */ /* 0x000ea400080010ff */
[----:B--2---:R-:W-:Y:S05]  /*92b0*/  @!P0 BRA `(.L_x_193) ;  /* 0xfffffffc00f08947 */ /* 0x004fea000383ffff */
[----:B------:R-:W-:Y:S05]  /*92c0*/  BRA `(.L_x_194) ;  /* 0xffffffa400747947 */ /* 0x000fea000383ffff */
.L_x_63:
[----:B------:R-:W-:-:S07]  /*92d0*/  MOV R0, UR5 ;  /* 0x0000000500007c02 */ /* 0x000fce0008000f00 */
.L_x_195:
[----:B-1----:R1:W2:Y:S02]  /*92e0*/  SYNCS.PHASECHK.TRANS64.TRYWAIT P0, [R0+URZ], R3 ;  /* 0x00000003000075a7 */ /* 0x0022a400080011ff */
[----:B--2---:R-:W-:Y:S05]  /*92f0*/  @!P0 NANOSLEEP.SYNCS 0x989680 ;  /* 0x009896800000895d */ /* 0x004fea0003900000 */
[----:B------:R-:W2:Y:S02]  /*9300*/  @!P0 SYNCS.PHASECHK.TRANS64 P0, [R0+URZ], R3 ;  /* 0x00000003000085a7 */ /* 0x000ea400080010ff */
[----:B--2---:R-:W-:Y:S05]  /*9310*/  @!P0 BRA `(.L_x_195) ;  /* 0xfffffffc00f08947 */ /* 0x004fea000383ffff */
[----:B------:R-:W-:Y:S05]  /*9320*/  BRA `(.L_x_196) ;  /* 0xffffffa400807947 */ /* 0x000fea000383ffff */
.L_x_64:
[----:B------:R-:W-:-:S07]  /*9330*/  MOV R0, UR5 ;  /* 0x0000000500007c02 */ /* 0x000fce0008000f00 */
.L_x_197:
[----:B-1----:R1:W2:Y:S02]  /*9340*/  SYNCS.PHASECHK.TRANS64.TRYWAIT P0, [R0+URZ], R3 ;  /* 0x00000003000075a7 */ /* 0x0022a400080011ff */
[----:B--2---:R-:W-:Y:S05]  /*9350*/  @!P0 NANOSLEEP.SYNCS 0x989680 ;  /* 0x009896800000895d */ /* 0x004fea0003900000 */
[----:B------:R-:W2:Y:S02]  /*9360*/  @!P0 SYNCS.PHASECHK.TRANS64 P0, [R0+URZ], R3 ;  /* 0x00000003000085a7 */ /* 0x000ea400080010ff */
[----:B--2---:R-:W-:Y:S05]  /*9370*/  @!P0 BRA `(.L_x_197) ;  /* 0xfffffffc00f08947 */ /* 0x004fea000383ffff */
[----:B------:R-:W-:Y:S05]  /*9380*/  BRA `(.L_x_198) ;  /* 0xffffffa4008c7947 */ /* 0x000fea000383ffff */
.L_x_65:
[----:B------:R-:W-:-:S07]  /*9390*/  MOV R0, UR5 ;  /* 0x0000000500007c02 */ /* 0x000fce0008000f00 */
.L_x_199:
[----:B-1----:R1:W2:Y:S02]  /*93a0*/  SYNCS.PHASECHK.TRANS64.TRYWAIT P0, [R0+URZ], R3 ;  /* 0x00000003000075a7 */ /* 0x0022a400080011ff */
[----:B--2---:R-:W-:Y:S05]  /*93b0*/  @!P0 NANOSLEEP.SYNCS 0x989680 ;  /* 0x009896800000895d */ /* 0x004fea0003900000 */
[----:B------:R-:W2:Y:S02]  /*93c0*/  @!P0 SYNCS.PHASECHK.TRANS64 P0, [R0+URZ], R3 ;  /* 0x00000003000085a7 */ /* 0x000ea400080010ff */
[----:B--2---:R-:W-:Y:S05]  /*93d0*/  @!P0 BRA `(.L_x_199) ;  /* 0xfffffffc00f08947 */ /* 0x004fea000383ffff */
[----:B------:R-:W-:Y:S05]  /*93e0*/  BRA `(.L_x_200) ;  /* 0xffffffa400987947 */ /* 0x000fea000383ffff */
.L_x_66:
[----:B------:R-:W-:-:S07]  /*93f0*/  MOV R0, UR5 ;  /* 0x0000000500007c02 */ /* 0x000fce0008000f00 */
.L_x_201:
[----:B-1----:R1:W2:Y:S02]  /*9400*/  SYNCS.PHASECHK.TRANS64.TRYWAIT P0, [R0+URZ], R3 ;  /* 0x00000003000075a7 */ /* 0x0022a400080011ff */
[----:B--2---:R-:W-:Y:S05]  /*9410*/  @!P0 NANOSLEEP.SYNCS 0x989680 ;  /* 0x009896800000895d */ /* 0x004fea0003900000 */
[----:B------:R-:W2:Y:S02]  /*9420*/  @!P0 SYNCS.PHASECHK.TRANS64 P0, [R0+URZ], R3 ;  /* 0x00000003000085a7 */ /* 0x000ea400080010ff */
[----:B--2---:R-:W-:Y:S05]  /*9430*/  @!P0 BRA `(.L_x_201) ;  /* 0xfffffffc00f08947 */ /* 0x004fea000383ffff */
[----:B------:R-:W-:Y:S05]  /*9440*/  BRA `(.L_x_202) ;  /* 0xffffffa400a47947 */ /* 0x000fea000383ffff */
.L_x_67:
[----:B------:R-:W-:-:S07]  /*9450*/  MOV R0, UR5 ;  /* 0x0000000500007c02 */ /* 0x000fce0008000f00 */
.L_x_203:
[----:B-1----:R1:W2:Y:S02]  /*9460*/  SYNCS.PHASECHK.TRANS64.TRYWAIT P0, [R0+URZ], R3 ;  /* 0x00000003000075a7 */ /* 0x0022a400080011ff */
[----:B--2---:R-:W-:Y:S05]  /*9470*/  @!P0 NANOSLEEP.SYNCS 0x989680 ;  /* 0x009896800000895d */ /* 0x004fea0003900000 */
[----:B------:R-:W2:Y:S02]  /*9480*/  @!P0 SYNCS.PHASECHK.TRANS64 P0, [R0+URZ], R3 ;  /* 0x00000003000085a7 */ /* 0x000ea400080010ff */
[----:B--2---:R-:W-:Y:S05]  /*9490*/  @!P0 BRA `(.L_x_203) ;  /* 0xfffffffc00f08947 */ /* 0x004fea000383ffff */
[----:B------:R-:W-:Y:S05]  /*94a0*/  BRA `(.L_x_204) ;  /* 0xffffffa400b07947 */ /* 0x000fea000383ffff */
.L_x_68:
[----:B------:R-:W-:-:S07]  /*94b0*/  MOV R0, UR5 ;  /* 0x0000000500007c02 */ /* 0x000fce0008000f00 */
.L_x_205:
[----:B-1----:R1:W2:Y:S02]  /*94c0*/  SYNCS.PHASECHK.TRANS64.TRYWAIT P0, [R0+URZ], R3 ;  /* 0x00000003000075a7 */ /* 0x0022a400080011ff */
[----:B--2---:R-:W-:Y:S05]  /*94d0*/  @!P0 NANOSLEEP.SYNCS 0x989680 ;  /* 0x009896800000895d */ /* 0x004fea0003900000 */
[----:B------:R-:W2:Y:S02]  /*94e0*/  @!P0 SYNCS.PHASECHK.TRANS64 P0, [R0+URZ], R3 ;  /* 0x00000003000085a7 */ /* 0x000ea400080010ff */
[----:B--2---:R-:W-:Y:S05]  /*94f0*/  @!P0 BRA `(.L_x_205) ;  /* 0xfffffffc00f08947 */ /* 0x004fea000383ffff */
[----:B------:R-:W-:Y:S05]  /*9500*/  BRA `(.L_x_206) ;  /* 0xffffffa400bc7947 */ /* 0x000fea000383ffff */
.L_x_69:
[----:B------:R-:W-:-:S07]  /*9510*/  MOV R0, UR5 ;  /* 0x0000000500007c02 */ /* 0x000fce0008000f00 */
.L_x_207:
[----:B-1----:R1:W2:Y:S02]  /*9520*/  SYNCS.PHASECHK.TRANS64.TRYWAIT P0, [R0+URZ], R3 ;  /* 0x00000003000075a7 */ /* 0x0022a400080011ff */
[----:B--2---:R-:W-:Y:S05]  /*9530*/  @!P0 NANOSLEEP.SYNCS 0x989680 ;  /* 0x009896800000895d */ /* 0x004fea0003900000 */
[----:B------:R-:W2:Y:S02]  /*9540*/  @!P0 SYNCS.PHASECHK.TRANS64 P0, [R0+URZ], R3 ;  /* 0x00000003000085a7 */ /* 0x000ea400080010ff */
[----:B--2---:R-:W-:Y:S05]  /*9550*/  @!P0 BRA `(.L_x_207) ;  /* 0xfffffffc00f08947 */ /* 0x004fea000383ffff */
[----:B------:R-:W-:Y:S05]  /*9560*/  BRA `(.L_x_208) ;  /* 0xffffffa400c87947 */ /* 0x000fea000383ffff */
.L_x_70:
[----:B------:R-:W-:-:S07]  /*9570*/  MOV R0, UR5 ;  /* 0x0000000500007c02 */ /* 0x000fce0008000f00 */
.L_x_209:
[----:B-1----:R1:W2:Y:S02]  /*9580*/  SYNCS.PHASECHK.TRANS64.TRYWAIT P0, [R0+URZ], R3 ;  /* 0x00000003000075a7 */ /* 0x0022a400080011ff */
[----:B--2---:R-:W-:Y:S05]  /*9590*/  @!P0 NANOSLEEP.SYNCS 0x989680 ;  /* 0x009896800000895d */ /* 0x004fea0003900000 */
[----:B------:R-:W2:Y:S02]  /*95a0*/  @!P0 SYNCS.PHASECHK.TRANS64 P0, [R0+URZ], R3 ;  /* 0x00000003000085a7 */ /* 0x000ea400080010ff */
[----:B--2---:R-:W-:Y:S05]  /*95b0*/  @!P0 BRA `(.L_x_209) ;  /* 0xfffffffc00f08947 */ /* 0x004fea000383ffff */
[----:B------:R-:W-:Y:S05]  /*95c0*/  BRA `(.L_x_210) ;  /* 0xffffffa400d47947 */ /* 0x000fea000383ffff */
.L_x_71:
[----:B------:R-:W-:-:S07]  /*95d0*/  MOV R0, UR5 ;  /* 0x0000000500007c02 */ /* 0x000fce0008000f00 */
.L_x_211:
[----:B-1----:R1:W2:Y:S02]  /*95e0*/  SYNCS.PHASECHK.TRANS64.TRYWAIT P0, [R0+URZ], R3 ;  /* 0x00000003000075a7 */ /* 0x0022a400080011ff */
[----:B--2---:R-:W-:Y:S05]  /*95f0*/  @!P0 NANOSLEEP.SYNCS 0x989680 ;  /* 0x009896800000895d */ /* 0x004fea0003900000 */
[----:B------:R-:W2:Y:S02]  /*9600*/  @!P0 SYNCS.PHASECHK.TRANS64 P0, [R0+URZ], R3 ;  /* 0x00000003000085a7 */ /* 0x000ea400080010ff */
[----:B--2---:R-:W-:Y:S05]  /*9610*/  @!P0 BRA `(.L_x_211) ;  /* 0xfffffffc00f08947 */ /* 0x004fea000383ffff */
[----:B------:R-:W-:Y:S05]  /*9620*/  BRA `(.L_x_212) ;  /* 0xffffffa400e07947 */ /* 0x000fea000383ffff */
.L_x_72:
[----:B------:R-:W-:-:S07]  /*9630*/  MOV R0, UR5 ;  /* 0x0000000500007c02 */ /* 0x000fce0008000f00 */
.L_x_213:
[----:B-1----:R1:W2:Y:S02]  /*9640*/  SYNCS.PHASECHK.TRANS64.TRYWAIT P0, [R0+URZ], R3 ;  /* 0x00000003000075a7 */ /* 0x0022a400080011ff */
[----:B--2---:R-:W-:Y:S05]  /*9650*/  @!P0 NANOSLEEP.SYNCS 0x989680 ;  /* 0x009896800000895d */ /* 0x004fea0003900000 */
[----:B------:R-:W2:Y:S02]  /*9660*/  @!P0 SYNCS.PHASECHK.TRANS64 P0, [R0+URZ], R3 ;  /* 0x00000003000085a7 */ /* 0x000ea400080010ff */
[----:B--2---:R-:W-:Y:S05]  /*9670*/  @!P0 BRA `(.L_x_213) ;  /* 0xfffffffc00f08947 */ /* 0x004fea000383ffff */
[----:B------:R-:W-:Y:S05]  /*9680*/  BRA `(.L_x_214) ;  /* 0xffffffa400ec7947 */ /* 0x000fea000383ffff */
.L_x_73:
[----:B------:R-:W-:-:S07]  /*9690*/  MOV R0, UR5 ;  /* 0x0000000500007c02 */ /* 0x000fce0008000f00 */
.L_x_215:
[----:B-1----:R1:W2:Y:S02]  /*96a0*/  SYNCS.PHASECHK.TRANS64.TRYWAIT P0, [R0+URZ], R3 ;  /* 0x00000003000075a7 */ /* 0x0022a400080011ff */
[----:B--2---:R-:W-:Y:S05]  /*96b0*/  @!P0 NANOSLEEP.SYNCS 0x989680 ;  /* 0x009896800000895d */ /* 0x004fea0003900000 */
[----:B------:R-:W2:Y:S02]  /*96c0*/  @!P0 SYNCS.PHASECHK.TRANS64 P0, [R0+URZ], R3 ;  /* 0x00000003000085a7 */ /* 0x000ea400080010ff */
[----:B--2---:R-:W-:Y:S05]  /*96d0*/  @!P0 BRA `(.L_x_215) ;  /* 0xfffffffc00f08947 */ /* 0x004fea000383ffff */
[----:B------:R-:W-:Y:S05]  /*96e0*/  BRA `(.L_x_216) ;  /* 0xffffffa400f87947 */ /* 0x000fea000383ffff */
.L_x_74:
[----:B------:R-:W-:-:S07]  /*96f0*/  MOV R0, UR5 ;  /* 0x0000000500007c02 */ /* 0x000fce0008000f00 */
.L_x_217:
[----:B-1----:R1:W2:Y:S02]  /*9700*/  SYNCS.PHASECHK.TRANS64.TRYWAIT P0, [R0+URZ], R3 ;  /* 0x00000003000075a7 */ /* 0x0022a400080011ff */
[----:B--2---:R-:W-:Y:S05]  /*9710*/  @!P0 NANOSLEEP.SYNCS 0x989680 ;  /* 0x009896800000895d */ /* 0x004fea0003900000 */
[----:B------:R-:W2:Y:S02]  /*9720*/  @!P0 SYNCS.PHASECHK.TRANS64 P0, [R0+URZ], R3 ;  /* 0x00000003000085a7 */ /* 0x000ea400080010ff */
[----:B--2---:R-:W-:Y:S05]  /*9730*/  @!P0 BRA `(.L_x_217) ;  /* 0xfffffffc00f08947 */ /* 0x004fea000383ffff */
[----:B------:R-:W-:Y:S05]  /*9740*/  BRA `(.L_x_218) ;  /* 0xffffffa800047947 */ /* 0x000fea000383ffff */
.L_x_75:
[----:B------:R-:W-:-:S07]  /*9750*/  MOV R0, UR5 ;  /* 0x0000000500007c02 */ /* 0x000fce0008000f00 */
.L_x_219:
[----:B-1----:R1:W2:Y:S02]  /*9760*/  SYNCS.PHASECHK.TRANS64.TRYWAIT P0, [R0+URZ], R3 ;  /* 0x00000003000075a7 */ /* 0x0022a400080011ff */
[----:B--2---:R-:W-:Y:S05]  /*9770*/  @!P0 NANOSLEEP.SYNCS 0x989680 ;  /* 0x009896800000895d */ /* 0x004fea0003900000 */
[----:B------:R-:W2:Y:S02]  /*9780*/  @!P0 SYNCS.PHASECHK.TRANS64 P0, [R0+URZ], R3 ;  /* 0x00000003000085a7 */ /* 0x000ea400080010ff */
[----:B--2---:R-:W-:Y:S05]  /*9790*/  @!P0 BRA `(.L_x_219) ;  /* 0xfffffffc00f08947 */ /* 0x004fea000383ffff */
[----:B------:R-:W-:Y:S05]  /*97a0*/  BRA `(.L_x_220) ;  /* 0xffffffa800107947 */ /* 0x000fea000383ffff */
.L_x_76:
[----:B------:R-:W-:-:S07]  /*97b0*/  MOV R0, UR5 ;  /* 0x0000000500007c02 */ /* 0x000fce0008000f00 */
.L_x_221:
[----:B-1----:R1:W2:Y:S02]  /*97c0*/  SYNCS.PHASECHK.TRANS64.TRYWAIT P0, [R0+URZ], R3 ;  /* 0x00000003000075a7 */ /* 0x0022a400080011ff */
[----:B--2---:R-:W-:Y:S05]  /*97d0*/  @!P0 NANOSLEEP.SYNCS 0x989680 ;  /* 0x009896800000895d */ /* 0x004fea0003900000 */
[----:B------:R-:W2:Y:S02]  /*97e0*/  @!P0 SYNCS.PHASECHK.TRANS64 P0, [R0+URZ], R3 ;  /* 0x00000003000085a7 */ /* 0x000ea400080010ff */
[----:B--2---:R-:W-:Y:S05]  /*97f0*/  @!P0 BRA `(.L_x_221) ;  /* 0xfffffffc00f08947 */ /* 0x004fea000383ffff */
[----:B------:R-:W-:Y:S05]  /*9800*/  BRA `(.L_x_222) ;  /* 0xffffffa8001c7947 */ /* 0x000fea000383ffff */
.L_x_77:
[----:B------:R-:W-:-:S07]  /*9810*/  MOV R0, UR5 ;  /* 0x0000000500007c02 */ /* 0x000fce0008000f00 */
.L_x_223:
[----:B-1----:R1:W2:Y:S02]  /*9820*/  SYNCS.PHASECHK.TRANS64.TRYWAIT P0, [R0+URZ], R3 ;  /* 0x00000003000075a7 */ /* 0x0022a400080011ff */
[----:B--2---:R-:W-:Y:S05]  /*9830*/  @!P0 NANOSLEEP.SYNCS 0x989680 ;  /* 0x009896800000895d */ /* 0x004fea0003900000 */
[----:B------:R-:W2:Y:S02]  /*9840*/  @!P0 SYNCS.PHASECHK.TRANS64 P0, [R0+URZ], R3 ;  /* 0x00000003000085a7 */ /* 0x000ea400080010ff */
[----:B--2---:R-:W-:Y:S05]  /*9850*/  @!P0 BRA `(.L_x_223) ;  /* 0xfffffffc00f08947 */ /* 0x004fea000383ffff */
[----:B------:R-:W-:Y:S05]  /*9860*/  BRA `(.L_x_224) ;  /* 0xffffffa800287947 */ /* 0x000fea000383ffff */
.L_x_78:
[----:B------:R-:W-:-:S07]  /*9870*/  MOV R0, UR5 ;  /* 0x0000000500007c02 */ /* 0x000fce0008000f00 */
.L_x_225:
[----:B-1----:R1:W2:Y:S02]  /*9880*/  SYNCS.PHASECHK.TRANS64.TRYWAIT P0, [R0+URZ], R3 ;  /* 0x00000003000075a7 */ /* 0x0022a400080011ff */
[----:B--2---:R-:W-:Y:S05]  /*9890*/  @!P0 NANOSLEEP.SYNCS 0x989680 ;  /* 0x009896800000895d */ /* 0x004fea0003900000 */
[----:B------:R-:W2:Y:S02]  /*98a0*/  @!P0 SYNCS.PHASECHK.TRANS64 P0, [R0+URZ], R3 ;  /* 0x00000003000085a7 */ /* 0x000ea400080010ff */
[----:B--2---:R-:W-:Y:S05]  /*98b0*/  @!P0 BRA `(.L_x_225) ;  /* 0xfffffffc00f08947 */ /* 0x004fea000383ffff */
[----:B------:R-:W-:Y:S05]  /*98c0*/  BRA `(.L_x_226) ;  /* 0xffffffa800347947 */ /* 0x000fea000383ffff */
.L_x_79:
[----:B------:R-:W-:-:S07]  /*98d0*/  MOV R0, UR5 ;  /* 0x0000000500007c02 */ /* 0x000fce0008000f00 */
.L_x_227:
[----:B-1----:R1:W2:Y:S02]  /*98e0*/  SYNCS.PHASECHK.TRANS64.TRYWAIT P0, [R0+URZ], R3 ;  /* 0x00000003000075a7 */ /* 0x0022a400080011ff */
[----:B--2---:R-:W-:Y:S05]  /*98f0*/  @!P0 NANOSLEEP.SYNCS 0x989680 ;  /* 0x009896800000895d */ /* 0x004fea0003900000 */
[----:B------:R-:W2:Y:S02]  /*9900*/  @!P0 SYNCS.PHASECHK.TRANS64 P0, [R0+URZ], R3 ;  /* 0x00000003000085a7 */ /* 0x000ea400080010ff */
[----:B--2---:R-:W-:Y:S05]  /*9910*/  @!P0 BRA `(.L_x_227) ;  /* 0xfffffffc00f08947 */ /* 0x004fea000383ffff */
[----:B------:R-:W-:Y:S05]  /*9920*/  BRA `(.L_x_228) ;  /* 0xffffffa800407947 */ /* 0x000fea000383ffff */
.L_x_80:
[----:B------:R-:W-:-:S07]  /*9930*/  MOV R0, UR5 ;  /* 0x0000000500007c02 */ /* 0x000fce0008000f00 */
.L_x_229:
[----:B-1----:R1:W2:Y:S02]  /*9940*/  SYNCS.PHASECHK.TRANS64.TRYWAIT P0, [R0+URZ], R3 ;  /* 0x00000003000075a7 */ /* 0x0022a400080011ff */
[----:B--2---:R-:W-:Y:S05]  /*9950*/  @!P0 NANOSLEEP.SYNCS 0x989680 ;  /* 0x009896800000895d */ /* 0x004fea0003900000 */
[----:B------:R-:W2:Y:S02]  /*9960*/  @!P0 SYNCS.PHASECHK.TRANS64 P0, [R0+URZ], R3 ;  /* 0x00000003000085a7 */ /* 0x000ea400080010ff */
[----:B--2---:R-:W-:Y:S05]  /*9970*/  @!P0 BRA `(.L_x_229) ;  /* 0xfffffffc00f08947 */ /* 0x004fea000383ffff */
[----:B------:R-:W-:Y:S05]  /*9980*/  BRA `(.L_x_230) ;  /* 0xffffffa8004c7947 */ /* 0x000fea000383ffff */
.L_x_81:
[----:B------:R-:W-:-:S07]  /*9990*/  MOV R0, UR5 ;  /* 0x0000000500007c02 */ /* 0x000fce0008000f00 */
.L_x_231:
[----:B-1----:R1:W2:Y:S02]  /*99a0*/  SYNCS.PHASECHK.TRANS64.TRYWAIT P0, [R0+URZ], R3 ;  /* 0x00000003000075a7 */ /* 0x0022a400080011ff */
[----:B--2---:R-:W-:Y:S05]  /*99b0*/  @!P0 NANOSLEEP.SYNCS 0x989680 ;  /* 0x009896800000895d */ /* 0x004fea0003900000 */
[----:B------:R-:W2:Y:S02]  /*99c0*/  @!P0 SYNCS.PHASECHK.TRANS64 P0, [R0+URZ], R3 ;  /* 0x00000003000085a7 */ /* 0x000ea400080010ff */
[----:B--2---:R-:W-:Y:S05]  /*99d0*/  @!P0 BRA `(.L_x_231) ;  /* 0xfffffffc00f08947 */ /* 0x004fea000383ffff */
[----:B------:R-:W-:Y:S05]  /*99e0*/  BRA `(.L_x_232) ;  /* 0xffffffa800587947 */ /* 0x000fea000383ffff */
.L_x_82:
[----:B------:R-:W-:-:S07]  /*99f0*/  MOV R0, UR5 ;  /* 0x0000000500007c02 */ /* 0x000fce0008000f00 */
.L_x_233:
[----:B-1----:R1:W2:Y:S02]  /*9a00*/  SYNCS.PHASECHK.TRANS64.TRYWAIT P0, [R0+URZ], R3 ;  /* 0x00000003000075a7 */ /* 0x0022a400080011ff */
[----:B--2---:R-:W-:Y:S05]  /*9a10*/  @!P0 NANOSLEEP.SYNCS 0x989680 ;  /* 0x009896800000895d */ /* 0x004fea0003900000 */
[----:B------:R-:W2:Y:S02]  /*9a20*/  @!P0 SYNCS.PHASECHK.TRANS64 P0, [R0+URZ], R3 ;  /* 0x00000003000085a7 */ /* 0x000ea400080010ff */
[----:B--2---:R-:W-:Y:S05]  /*9a30*/  @!P0 BRA `(.L_x_233) ;  /* 0xfffffffc00f08947 */ /* 0x004fea000383ffff */
[----:B------:R-:W-:Y:S05]  /*9a40*/  BRA `(.L_x_234) ;  /* 0xffffffa800647947 */ /* 0x000fea000383ffff */
.L_x_83:
[----:B------:R-:W-:-:S07]  /*9a50*/  MOV R0, UR5 ;  /* 0x0000000500007c02 */ /* 0x000fce0008000f00 */
.L_x_235:
[----:B-1----:R1:W2:Y:S02]  /*9a60*/  SYNCS.PHASECHK.TRANS64.TRYWAIT P0, [R0+URZ], R3 ;  /* 0x00000003000075a7 */ /* 0x0022a400080011ff */
[----:B--2---:R-:W-:Y:S05]  /*9a70*/  @!P0 NANOSLEEP.SYNCS 0x989680 ;  /* 0x009896800000895d */ /* 0x004fea0003900000 */
[----:B------:R-:W2:Y:S02]  /*9a80*/  @!P0 SYNCS.PHASECHK.TRANS64 P0, [R0+URZ], R3 ;  /* 0x00000003000085a7 */ /* 0x000ea400080010ff */
[----:B--2---:R-:W-:Y:S05]  /*9a90*/  @!P0 BRA `(.L_x_235) ;  /* 0xfffffffc00f08947 */ /* 0x004fea000383ffff */
[----:B------:R-:W-:Y:S05]  /*9aa0*/  BRA `(.L_x_236) ;  /* 0xffffffa800707947 */ /* 0x000fea000383ffff */
.L_x_84:
[----:B------:R-:W-:-:S07]  /*9ab0*/  MOV R0, UR5 ;  /* 0x0000000500007c02 */ /* 0x000fce0008000f00 */
.L_x_237:
[----:B-1----:R1:W2:Y:S02]  /*9ac0*/  SYNCS.PHASECHK.TRANS64.TRYWAIT P0, [R0+URZ], R3 ;  /* 0x00000003000075a7 */ /* 0x0022a400080011ff */
[----:B--2---:R-:W-:Y:S05]  /*9ad0*/  @!P0 NANOSLEEP.SYNCS 0x989680 ;  /* 0x009896800000895d */ /* 0x004fea0003900000 */
[----:B------:R-:W2:Y:S02]  /*9ae0*/  @!P0 SYNCS.PHASECHK.TRANS64 P0, [R0+URZ], R3 ;  /* 0x00000003000085a7 */ /* 0x000ea400080010ff */
[----:B--2---:R-:W-:Y:S05]  /*9af0*/  @!P0 BRA `(.L_x_237) ;  /* 0xfffffffc00f08947 */ /* 0x004fea000383ffff */
[----:B------:R-:W-:Y:S05]  /*9b00*/  BRA `(.L_x_238) ;  /* 0xffffffa8007c7947 */ /* 0x000fea000383ffff */
.L_x_85:
[----:B------:R-:W-:-:S07]  /*9b10*/  MOV R0, UR5 ;  /* 0x0000000500007c02 */ /* 0x000fce0008000f00 */
.L_x_239:
[----:B-1----:R1:W2:Y:S02]  /*9b20*/  SYNCS.PHASECHK.TRANS64.TRYWAIT P0, [R0+URZ], R3 ;  /* 0x00000003000075a7 */ /* 0x0022a400080011ff */
[----:B--2---:R-:W-:Y:S05]  /*9b30*/  @!P0 NANOSLEEP.SYNCS 0x989680 ;  /* 0x009896800000895d */ /* 0x004fea0003900000 */
[----:B------:R-:W2:Y:S02]  /*9b40*/  @!P0 SYNCS.PHASECHK.TRANS64 P0, [R0+URZ], R3 ;  /* 0x00000003000085a7 */ /* 0x000ea400080010ff */
[----:B--2---:R-:W-:Y:S05]  /*9b50*/  @!P0 BRA `(.L_x_239) ;  /* 0xfffffffc00f08947 */ /* 0x004fea000383ffff */
[----:B------:R-:W-:Y:S05]  /*9b60*/  BRA `(.L_x_240) ;  /* 0xffffffa800887947 */ /* 0x000fea000383ffff */
.L_x_86:
[----:B------:R-:W-:-:S07]  /*9b70*/  MOV R0, UR5 ;  /* 0x0000000500007c02 */ /* 0x000fce0008000f00 */
.L_x_241:
[----:B-1----:R1:W2:Y:S02]  /*9b80*/  SYNCS.PHASECHK.TRANS64.TRYWAIT P0, [R0+URZ], R3 ;  /* 0x00000003000075a7 */ /* 0x0022a400080011ff */
[----:B--2---:R-:W-:Y:S05]  /*9b90*/  @!P0 NANOSLEEP.SYNCS 0x989680 ;  /* 0x009896800000895d */ /* 0x004fea0003900000 */
[----:B------:R-:W2:Y:S02]  /*9ba0*/  @!P0 SYNCS.PHASECHK.TRANS64 P0, [R0+URZ], R3 ;  /* 0x00000003000085a7 */ /* 0x000ea400080010ff */
[----:B--2---:R-:W-:Y:S05]  /*9bb0*/  @!P0 BRA `(.L_x_241) ;  /* 0xfffffffc00f08947 */ /* 0x004fea000383ffff */
[----:B------:R-:W-:Y:S05]  /*9bc0*/  BRA `(.L_x_242) ;  /* 0xffffffa800947947 */ /* 0x000fea000383ffff */
.L_x_87:
[----:B------:R-:W-:-:S07]  /*9bd0*/  MOV R0, UR5 ;  /* 0x0000000500007c02 */ /* 0x000fce0008000f00 */
.L_x_243:
[----:B-1----:R1:W2:Y:S02]  /*9be0*/  SYNCS.PHASECHK.TRANS64.TRYWAIT P0, [R0+URZ], R3 ;  /* 0x00000003000075a7 */ /* 0x0022a400080011ff */
[----:B--2---:R-:W-:Y:S05]  /*9bf0*/  @!P0 NANOSLEEP.SYNCS 0x989680 ;  /* 0x009896800000895d */ /* 0x004fea0003900000 */
[----:B------:R-:W2:Y:S02]  /*9c00*/  @!P0 SYNCS.PHASECHK.TRANS64 P0, [R0+URZ], R3 ;  /* 0x00000003000085a7 */ /* 0x000ea400080010ff */
[----:B--2---:R-:W-:Y:S05]  /*9c10*/  @!P0 BRA `(.L_x_243) ;  /* 0xfffffffc00f08947 */ /* 0x004fea000383ffff */
[----:B------:R-:W-:Y:S05]  /*9c20*/  BRA `(.L_x_244) ;  /* 0xffffffa800a07947 */ /* 0x000fea000383ffff */
.L_x_88:
[----:B------:R-:W-:-:S07]  /*9c30*/  MOV R0, UR5 ;  /* 0x0000000500007c02 */ /* 0x000fce0008000f00 */
.L_x_245:
[----:B-1----:R1:W2:Y:S02]  /*9c40*/  SYNCS.PHASECHK.TRANS64.TRYWAIT P0, [R0+URZ], R3 ;  /* 0x00000003000075a7 */ /* 0x0022a400080011ff */
[----:B--2---:R-:W-:Y:S05]  /*9c50*/  @!P0 NANOSLEEP.SYNCS 0x989680 ;  /* 0x009896800000895d */ /* 0x004fea0003900000 */
[----:B------:R-:W2:Y:S02]  /*9c60*/  @!P0 SYNCS.PHASECHK.TRANS64 P0, [R0+URZ], R3 ;  /* 0x00000003000085a7 */ /* 0x000ea400080010ff */
[----:B--2---:R-:W-:Y:S05]  /*9c70*/  @!P0 BRA `(.L_x_245) ;  /* 0xfffffffc00f08947 */ /* 0x004fea000383ffff */
[----:B------:R-:W-:Y:S05]  /*9c80*/  BRA `(.L_x_246) ;  /* 0xffffffa800ac7947 */ /* 0x000fea000383ffff */
.L_x_89:
[----:B------:R-:W-:-:S07]  /*9c90*/  MOV R0, UR5 ;  /* 0x0000000500007c02 */ /* 0x000fce0008000f00 */
.L_x_247:
[----:B-1----:R1:W2:Y:S02]  /*9ca0*/  SYNCS.PHASECHK.TRANS64.TRYWAIT P0, [R0+URZ], R3 ;  /* 0x00000003000075a7 */ /* 0x0022a400080011ff */
[----:B--2---:R-:W-:Y:S05]  /*9cb0*/  @!P0 NANOSLEEP.SYNCS 0x989680 ;  /* 0x009896800000895d */ /* 0x004fea0003900000 */
[----:B------:R-:W2:Y:S02]  /*9cc0*/  @!P0 SYNCS.PHASECHK.TRANS64 P0, [R0+URZ], R3 ;  /* 0x00000003000085a7 */ /* 0x000ea400080010ff */
[----:B--2---:R-:W-:Y:S05]  /*9cd0*/  @!P0 BRA `(.L_x_247) ;  /* 0xfffffffc00f08947 */ /* 0x004fea000383ffff */
[----:B------:R-:W-:Y:S05]  /*9ce0*/  BRA `(.L_x_248) ;  /* 0xffffffa800b87947 */ /* 0x000fea000383ffff */
.L_x_90:
[----:B------:R-:W-:-:S07]  /*9cf0*/  MOV R0, UR5 ;  /* 0x0000000500007c02 */ /* 0x000fce0008000f00 */
.L_x_249:
[----:B-1----:R1:W2:Y:S02]  /*9d00*/  SYNCS.PHASECHK.TRANS64.TRYWAIT P0, [R0+URZ], R3 ;  /* 0x00000003000075a7 */ /* 0x0022a400080011ff */
[----:B--2---:R-:W-:Y:S05]  /*9d10*/  @!P0 NANOSLEEP.SYNCS 0x989680 ;  /* 0x009896800000895d */ /* 0x004fea0003900000 */
[----:B------:R-:W2:Y:S02]  /*9d20*/  @!P0 SYNCS.PHASECHK.TRANS64 P0, [R0+URZ], R3 ;  /* 0x00000003000085a7 */ /* 0x000ea400080010ff */
[----:B--2---:R-:W-:Y:S05]  /*9d30*/  @!P0 BRA `(.L_x_249) ;  /* 0xfffffffc00f08947 */ /* 0x004fea000383ffff */
[----:B------:R-:W-:Y:S05]  /*9d40*/  BRA `(.L_x_250) ;  /* 0xffffffa800c47947 */ /* 0x000fea000383ffff */
.L_x_91:
[----:B------:R-:W-:-:S07]  /*9d50*/  MOV R0, UR5 ;  /* 0x0000000500007c02 */ /* 0x000fce0008000f00 */
.L_x_251:
[----:B-1----:R1:W2:Y:S02]  /*9d60*/  SYNCS.PHASECHK.TRANS64.TRYWAIT P0, [R0+URZ], R3 ;  /* 0x00000003000075a7 */ /* 0x0022a400080011ff */
[----:B--2---:R-:W-:Y:S05]  /*9d70*/  @!P0 NANOSLEEP.SYNCS 0x989680 ;  /* 0x009896800000895d */ /* 0x004fea0003900000 */
[----:B------:R-:W2:Y:S02]  /*9d80*/  @!P0 SYNCS.PHASECHK.TRANS64 P0, [R0+URZ], R3 ;  /* 0x00000003000085a7 */ /* 0x000ea400080010ff */
[----:B--2---:R-:W-:Y:S05]  /*9d90*/  @!P0 BRA `(.L_x_251) ;  /* 0xfffffffc00f08947 */ /* 0x004fea000383ffff */
[----:B------:R-:W-:Y:S05]  /*9da0*/  BRA `(.L_x_252) ;  /* 0xffffffa800d07947 */ /* 0x000fea000383ffff */
.L_x_92:
[----:B------:R-:W-:-:S07]  /*9db0*/  MOV R0, UR5 ;  /* 0x0000000500007c02 */ /* 0x000fce0008000f00 */
.L_x_253:
[----:B-1----:R1:W2:Y:S02]  /*9dc0*/  SYNCS.PHASECHK.TRANS64.TRYWAIT P0, [R0+URZ], R3 ;  /* 0x00000003000075a7 */ /* 0x0022a400080011ff */
[----:B--2---:R-:W-:Y:S05]  /*9dd0*/  @!P0 NANOSLEEP.SYNCS 0x989680 ;  /* 0x009896800000895d */ /* 0x004fea0003900000 */
[----:B------:R-:W2:Y:S02]  /*9de0*/  @!P0 SYNCS.PHASECHK.TRANS64 P0, [R0+URZ], R3 ;  /* 0x00000003000085a7 */ /* 0x000ea400080010ff */
[----:B--2---:R-:W-:Y:S05]  /*9df0*/  @!P0 BRA `(.L_x_253) ;  /* 0xfffffffc00f08947 */ /* 0x004fea000383ffff */
[----:B------:R-:W-:Y:S05]  /*9e00*/  BRA `(.L_x_254) ;  /* 0xffffffa800dc7947 */ /* 0x000fea000383ffff */
.L_x_93:
[----:B------:R-:W-:-:S07]  /*9e10*/  MOV R0, UR5 ;  /* 0x0000000500007c02 */ /* 0x000fce0008000f00 */
.L_x_255:
[----:B-1----:R1:W2:Y:S02]  /*9e20*/  SYNCS.PHASECHK.TRANS64.TRYWAIT P0, [R0+URZ], R3 ;  /* 0x00000003000075a7 */ /* 0x0022a400080011ff */
[----:B--2---:R-:W-:Y:S05]  /*9e30*/  @!P0 NANOSLEEP.SYNCS 0x989680 ;  /* 0x009896800000895d */ /* 0x004fea0003900000 */
[----:B------:R-:W2:Y:S02]  /*9e40*/  @!P0 SYNCS.PHASECHK.TRANS64 P0, [R0+URZ], R3 ;  /* 0x00000003000085a7 */ /* 0x000ea400080010ff */
[----:B--2---:R-:W-:Y:S05]  /*9e50*/  @!P0 BRA `(.L_x_255) ;  /* 0xfffffffc00f08947 */ /* 0x004fea000383ffff */
[----:B------:R-:W-:Y:S05]  /*9e60*/  BRA `(.L_x_256) ;  /* 0xffffffa800e87947 */ /* 0x000fea000383ffff */
.L_x_94:
[----:B------:R-:W-:-:S07]  /*9e70*/  MOV R0, UR5 ;  /* 0x0000000500007c02 */ /* 0x000fce0008000f00 */
.L_x_257:
[----:B-1----:R1:W2:Y:S02]  /*9e80*/  SYNCS.PHASECHK.TRANS64.TRYWAIT P0, [R0+URZ], R3 ;  /* 0x00000003000075a7 */ /* 0x0022a400080011ff */
[----:B--2---:R-:W-:Y:S05]  /*9e90*/  @!P0 NANOSLEEP.SYNCS 0x989680 ;  /* 0x009896800000895d */ /* 0x004fea0003900000 */
[----:B------:R-:W2:Y:S02]  /*9ea0*/  @!P0 SYNCS.PHASECHK.TRANS64 P0, [R0+URZ], R3 ;  /* 0x00000003000085a7 */ /* 0x000ea400080010ff */
[----:B--2---:R-:W-:Y:S05]  /*9eb0*/  @!P0 BRA `(.L_x_257) ;  /* 0xfffffffc00f08947 */ /* 0x004fea000383ffff */
[----:B------:R-:W-:Y:S05]  /*9ec0*/  BRA `(.L_x_258) ;  /* 0xffffffa800f47947 */ /* 0x000fea000383ffff */
.L_x_95:
[----:B------:R-:W-:-:S07]  /*9ed0*/  MOV R0, UR5 ;  /* 0x0000000500007c02 */ /* 0x000fce0008000f00 */
.L_x_259:
[----:B-1----:R1:W2:Y:S02]  /*9ee0*/  SYNCS.PHASECHK.TRANS64.TRYWAIT P0, [R0+URZ], R3 ;  /* 0x00000003000075a7 */ /* 0x0022a400080011ff */
[----:B--2---:R-:W-:Y:S05]  /*9ef0*/  @!P0 NANOSLEEP.SYNCS 0x989680 ;  /* 0x009896800000895d */ /* 0x004fea0003900000 */
[----:B------:R-:W2:Y:S02]  /*9f00*/  @!P0 SYNCS.PHASECHK.TRANS64 P0, [R0+URZ], R3 ;  /* 0x00000003000085a7 */ /* 0x000ea400080010ff */
[----:B--2---:R-:W-:Y:S05]  /*9f10*/  @!P0 BRA `(.L_x_259) ;  /* 0xfffffffc00f08947 */ /* 0x004fea000383ffff */
[----:B------:R-:W-:Y:S05]  /*9f20*/  BRA `(.L_x_260) ;  /* 0xffffffac00007947 */ /* 0x000fea000383ffff */
.L_x_96:
[----:B------:R-:W-:-:S07]  /*9f30*/  MOV R0, UR5 ;  /* 0x0000000500007c02 */ /* 0x000fce0008000f00 */
.L_x_261:
[----:B-1----:R1:W2:Y:S02]  /*9f40*/  SYNCS.PHASECHK.TRANS64.TRYWAIT P0, [R0+URZ], R3 ;  /* 0x00000003000075a7 */ /* 0x0022a400080011ff */
[----:B--2---:R-:W-:Y:S05]  /*9f50*/  @!P0 NANOSLEEP.SYNCS 0x989680 ;  /* 0x009896800000895d */ /* 0x004fea0003900000 */
[----:B------:R-:W2:Y:S02]  /*9f60*/  @!P0 SYNCS.PHASECHK.TRANS64 P0, [R0+URZ], R3 ;  /* 0x00000003000085a7 */ /* 0x000ea400080010ff */
[----:B--2---:R-:W-:Y:S05]  /*9f70*/  @!P0 BRA `(.L_x_261) ;  /* 0xfffffffc00f08947 */ /* 0x004fea000383ffff */
[----:B------:R-:W-:Y:S05]  /*9f80*/  BRA `(.L_x_262) ;  /* 0xffffffac000c7947 */ /* 0x000fea000383ffff */
.L_x_99:
[----:B-1----:R1:W2:Y:S02]  /*9f90*/  SYNCS.PHASECHK.TRANS64.TRYWAIT P0, [R2+URZ+0x3e0], R4 ;  /* 0x0003e004020075a7 */ /* 0x0022a400080011ff */
[----:B--2---:R-:W-:Y:S05]  /*9fa0*/  @!P0 NANOSLEEP.SYNCS 0x989680 ;  /* 0x009896800000895d */ /* 0x004fea0003900000 */
[----:B------:R-:W2:Y:S02]  /*9fb0*/  @!P0 SYNCS.PHASECHK.TRANS64 P0, [R2+URZ+0x3e0], R4 ;  /* 0x0003e004020085a7 */ /* 0x000ea400080010ff */
[----:B--2---:R-:W-:Y:S05]  /*9fc0*/  @!P0 BRA `(.L_x_99) ;  /* 0xfffffffc00f08947 */ /* 0x004fea000383ffff */
[----:B------:R-:W-:Y:S05]  /*9fd0*/  BRA `(.L_x_263) ;  /* 0xffffffac00687947 */ /* 0x000fea000383ffff */
.L_x_100:
[----:B------:R-:W-:-:S07]  /*9fe0*/  MOV R2, UR4 ;  /* 0x0000000400027c02 */ /* 0x000fce0008000f00 */
.L_x_264:
[----:B-1----:R1:W2:Y:S02]  /*9ff0*/  SYNCS.PHASECHK.TRANS64.TRYWAIT P0, [R2+URZ+0x390], R5 ;  /* 0x00039005020075a7 */ /* 0x0022a400080011ff */
[----:B--2---:R-:W-:Y:S05]  /*a000*/  @!P0 NANOSLEEP.SYNCS 0x989680 ;  /* 0x009896800000895d */ /* 0x004fea0003900000 */
[----:B------:R-:W2:Y:S02]  /*a010*/  @!P0 SYNCS.PHASECHK.TRANS64 P0, [R2+URZ+0x390], R5 ;  /* 0x00039005020085a7 */ /* 0x000ea400080010ff */
[----:B--2---:R-:W-:Y:S05]  /*a020*/  @!P0 BRA `(.L_x_264) ;  /* 0xfffffffc00f08947 */ /* 0x004fea000383ffff */
[----:B------:R-:W-:Y:S05]  /*a030*/  BRA `(.L_x_265) ;  /* 0xffffffac00787947 */ /* 0x000fea000383ffff */
.L_x_101:
[----:B-1----:R1:W2:Y:S02]  /*a040*/  SYNCS.PHASECHK.TRANS64.TRYWAIT P1, [R2+URZ+0x380], R4 ;  /* 0x00038004020075a7 */ /* 0x0022a400080211ff */
[----:B--2---:R-:W-:Y:S05]  /*a050*/  @!P1 NANOSLEEP.SYNCS 0x989680 ;  /* 0x009896800000995d */ /* 0x004fea0003900000 */
[----:B------:R-:W2:Y:S02]  /*a060*/  @!P1 SYNCS.PHASECHK.TRANS64 P1, [R2+URZ+0x380], R4 ;  /* 0x00038004020095a7 */ /* 0x000ea400080210ff */
[----:B--2---:R-:W-:Y:S05]  /*a070*/  @!P1 BRA `(.L_x_101) ;  /* 0xfffffffc00f09947 */ /* 0x004fea000383ffff */
[----:B------:R-:W-:Y:S05]  /*a080*/  BRA `(.L_x_266) ;  /* 0xffffffac00a87947 */ /* 0x000fea000383ffff */
.L_x_104:
[----:B------:R-:W-:-:S07]  /*a090*/  MOV R0, UR4 ;  /* 0x0000000400007c02 */ /* 0x000fce0008000f00 */
.L_x_267:
[----:B-1----:R1:W2:Y:S02]  /*a0a0*/  SYNCS.PHASECHK.TRANS64.TRYWAIT P0, [R0+URZ+0x390], R2 ;  /* 0x00039002000075a7 */ /* 0x0022a400080011ff */
[----:B--2---:R-:W-:Y:S05]  /*a0b0*/  @!P0 NANOSLEEP.SYNCS 0x989680 ;  /* 0x009896800000895d */ /* 0x004fea0003900000 */
[----:B------:R-:W2:Y:S02]  /*a0c0*/  @!P0 SYNCS.PHASECHK.TRANS64 P0, [R0+URZ+0x390], R2 ;  /* 0x00039002000085a7 */ /* 0x000ea400080010ff */
[----:B--2---:R-:W-:Y:S05]  /*a0d0*/  @!P0 BRA `(.L_x_267) ;  /* 0xfffffffc00f08947 */ /* 0x004fea000383ffff */
[----:B------:R-:W-:Y:S05]  /*a0e0*/  BRA `(.L_x_103) ;  /* 0xffffffac00fc7947 */ /* 0x000fea000383ffff */
.L_x_111:
[----:B-1----:R1:W2:Y:S02]  /*a0f0*/  SYNCS.PHASECHK.TRANS64.TRYWAIT P1, [R0+URZ+0x380], R2 ;  /* 0x00038002000075a7 */ /* 0x0022a400080211ff */
[----:B--2---:R-:W-:Y:S05]  /*a100*/  @!P1 NANOSLEEP.SYNCS 0x989680 ;  /* 0x009896800000995d */ /* 0x004fea0003900000 */
[----:B------:R-:W2:Y:S02]  /*a110*/  @!P1 SYNCS.PHASECHK.TRANS64 P1, [R0+URZ+0x380], R2 ;  /* 0x00038002000095a7 */ /* 0x000ea400080210ff */
[----:B--2---:R-:W-:Y:S05]  /*a120*/  @!P1 BRA `(.L_x_111) ;  /* 0xfffffffc00f09947 */ /* 0x004fea000383ffff */
[----:B------:R-:W-:Y:S05]  /*a130*/  BRA `(.L_x_268) ;  /* 0xffffffb400587947 */ /* 0x000fea000383ffff */
.L_x_112:
[----:B------:R-:W-:-:S07]  /*a140*/  MOV R2, UR19 ;  /* 0x0000001300027c02 */ /* 0x000fce0008000f00 */
.L_x_269:
[----:B-1----:R1:W2:Y:S02]  /*a150*/  SYNCS.PHASECHK.TRANS64.TRYWAIT P0, [R2+URZ+0x3c0], R0 ;  /* 0x0003c000020075a7 */ /* 0x0022a400080011ff */
[----:B--2---:R-:W-:Y:S05]  /*a160*/  @!P0 NANOSLEEP.SYNCS 0x989680 ;  /* 0x009896800000895d */ /* 0x004fea0003900000 */
[----:B------:R-:W2:Y:S02]  /*a170*/  @!P0 SYNCS.PHASECHK.TRANS64 P0, [R2+URZ+0x3c0], R0 ;  /* 0x0003c000020085a7 */ /* 0x000ea400080010ff */
[----:B--2---:R-:W-:Y:S05]  /*a180*/  @!P0 BRA `(.L_x_269) ;  /* 0xfffffffc00f08947 */ /* 0x004fea000383ffff */
[----:B------:R-:W-:Y:S05]  /*a190*/  BRA `(.L_x_270) ;  /* 0xffffffb4008c7947 */ /* 0x000fea000383ffff */
.L_x_115:
[----:B------:R-:W-:Y:S07]  /*a1a0*/  MOV R0, UR6 ;  /* 0x0000000600007c02 */ /* 0x000fee0008000f00 */
.L_x_271:
[----:B-1----:R1:W2:Y:S02]  /*a1b0*/  SYNCS.PHASECHK.TRANS64.TRYWAIT P0, [R0+URZ], R2 ;  /* 0x00000002000075a7 */ /* 0x0022a400080011ff */
[----:B--2---:R-:W-:Y:S05]  /*a1c0*/  @!P0 NANOSLEEP.SYNCS 0x989680 ;  /* 0x009896800000895d */ /* 0x004fea0003900000 */
[----:B------:R-:W2:Y:S02]  /*a1d0*/  @!P0 SYNCS.PHASECHK.TRANS64 P0, [R0+URZ], R2 ;  /* 0x00000002000085a7 */ /* 0x000ea400080010ff */
[----:B--2---:R-:W-:Y:S05]  /*a1e0*/  @!P0 BRA `(.L_x_271) ;  /* 0xfffffffc00f08947 */ /* 0x004fea000383ffff */
[----:B------:R-:W-:Y:S05]  /*a1f0*/  BRA `(.L_x_114) ;  /* 0xffffffb400c47947 */ /* 0x000fea000383ffff */
.L_x_118:
[----:B------:R-:W-:-:S07]  /*a200*/  MOV R0, UR4 ;  /* 0x0000000400007c02 */ /* 0x000fce0008000f00 */
.L_x_272:
[----:B--2---:R2:W4:Y:S02]  /*a210*/  SYNCS.PHASECHK.TRANS64.TRYWAIT P0, [R0+URZ], R2 ;  /* 0x00000002000075a7 */ /* 0x00452400080011ff */
[----:B----4-:R-:W-:Y:S05]  /*a220*/  @!P0 NANOSLEEP.SYNCS 0x989680 ;  /* 0x009896800000895d */ /* 0x010fea0003900000 */
[----:B------:R-:W4:Y:S02]  /*a230*/  @!P0 SYNCS.PHASECHK.TRANS64 P0, [R0+URZ], R2 ;  /* 0x00000002000085a7 */ /* 0x000f2400080010ff */
[----:B----4-:R-:W-:Y:S05]  /*a240*/  @!P0 BRA `(.L_x_272) ;  /* 0xfffffffc00f08947 */ /* 0x010fea000383ffff */
[----:B------:R-:W-:Y:S05]  /*a250*/  BRA `(.L_x_273) ;  /* 0xffffffb800647947 */ /* 0x000fea000383ffff */
.L_x_119:
[----:B------:R-:W-:-:S07]  /*a260*/  MOV R0, UR5 ;  /* 0x0000000500007c02 */ /* 0x000fce0008000f00 */
.L_x_274:
[----:B-1----:R1:W2:Y:S02]  /*a270*/  SYNCS.PHASECHK.TRANS64.TRYWAIT P0, [R0+URZ], R3 ;  /* 0x00000003000075a7 */ /* 0x0022a400080011ff */
[----:B--2---:R-:W-:Y:S05]  /*a280*/  @!P0 NANOSLEEP.SYNCS 0x989680 ;  /* 0x009896800000895d */ /* 0x004fea0003900000 */
[----:B------:R-:W2:Y:S02]  /*a290*/  @!P0 SYNCS.PHASECHK.TRANS64 P0, [R0+URZ], R3 ;  /* 0x00000003000085a7 */ /* 0x000ea400080010ff */
[----:B--2---:R-:W-:Y:S05]  /*a2a0*/  @!P0 BRA `(.L_x_274) ;  /* 0xfffffffc00f08947 */ /* 0x004fea000383ffff */
[----:B------:R-:W-:Y:S05]  /*a2b0*/  BRA `(.L_x_275) ;  /* 0xffffffb800707947 */ /* 0x000fea000383ffff */
.L_x_120:
[----:B------:R-:W-:-:S07]  /*a2c0*/  MOV R0, UR5 ;  /* 0x0000000500007c02 */ /* 0x000fce0008000f00 */
.L_x_276:
[----:B-1----:R1:W2:Y:S02]  /*a2d0*/  SYNCS.PHASECHK.TRANS64.TRYWAIT P0, [R0+URZ], R3 ;  /* 0x00000003000075a7 */ /* 0x0022a400080011ff */
[----:B--2---:R-:W-:Y:S05]  /*a2e0*/  @!P0 NANOSLEEP.SYNCS 0x989680 ;  /* 0x009896800000895d */ /* 0x004fea0003900000 */
[----:B------:R-:W2:Y:S02]  /*a2f0*/  @!P0 SYNCS.PHASECHK.TRANS64 P0, [R0+URZ], R3 ;  /* 0x00000003000085a7 */ /* 0x000ea400080010ff */
[----:B--2---:R-:W-:Y:S05]  /*a300*/  @!P0 BRA `(.L_x_276) ;  /* 0xfffffffc00f08947 */ /* 0x004fea000383ffff */
[----:B------:R-:W-:Y:S05]  /*a310*/  BRA `(.L_x_277) ;  /* 0xffffffb8007c7947 */ /* 0x000fea000383ffff */
.L_x_121:
[----:B-1----:R-:W-:-:S07]  /*a320*/  MOV R0, UR4 ;  /* 0x0000000400007c02 */ /* 0x002fce0008000f00 */
.L_x_278:
[----:B-1----:R1:W2:Y:S02]  /*a330*/  SYNCS.PHASECHK.TRANS64.TRYWAIT P0, [R0+URZ], R2 ;  /* 0x00000002000075a7 */ /* 0x0022a400080011ff */
[----:B--2---:R-:W-:Y:S05]  /*a340*/  @!P0 NANOSLEEP.SYNCS 0x989680 ;  /* 0x009896800000895d */ /* 0x004fea0003900000 */
[----:B------:R-:W2:Y:S02]  /*a350*/  @!P0 SYNCS.PHASECHK.TRANS64 P0, [R0+URZ], R2 ;  /* 0x00000002000085a7 */ /* 0x000ea400080010ff */
[----:B--2---:R-:W-:Y:S05]  /*a360*/  @!P0 BRA `(.L_x_278) ;  /* 0xfffffffc00f08947 */ /* 0x004fea000383ffff */
[----:B------:R-:W-:Y:S05]  /*a370*/  BRA `(.L_x_279) ;  /* 0xffffffb800887947 */ /* 0x000fea000383ffff */
.L_x_126:
[----:B--2---:R2:W3:Y:S02]  /*a380*/  SYNCS.PHASECHK.TRANS64.TRYWAIT P0, [R12+URZ+0x380], R0 ;  /* 0x000380000c0075a7 */ /* 0x0044e400080011ff */
[----:B---3--:R-:W-:Y:S05]  /*a390*/  @!P0 NANOSLEEP.SYNCS 0x989680 ;  /* 0x009896800000895d */ /* 0x008fea0003900000 */
[----:B------:R-:W3:Y:S02]  /*a3a0*/  @!P0 SYNCS.PHASECHK.TRANS64 P0, [R12+URZ+0x380], R0 ;  /* 0x000380000c0085a7 */ /* 0x000ee400080010ff */
[----:B---3--:R-:W-:Y:S05]  /*a3b0*/  @!P0 BRA `(.L_x_126) ;  /* 0xfffffffc00f08947 */ /* 0x008fea000383ffff */
[----:B------:R-:W-:Y:S05]  /*a3c0*/  BRA `(.L_x_280) ;  /* 0xffffffbc009c7947 */ /* 0x000fea000383ffff */
.L_x_129:
[----:B-1----:R-:W-:Y:S07]  /*a3d0*/  MOV R0, UR17 ;  /* 0x0000001100007c02 */ /* 0x002fee0008000f00 */
.L_x_281:
[----:B-1----:R1:W2:Y:S02]  /*a3e0*/  SYNCS.PHASECHK.TRANS64.TRYWAIT P2, [R0+URZ+0x378], R8 ;  /* 0x00037808000075a7 */ /* 0x0022a400080411ff */
[----:B--2---:R-:W-:Y:S05]  /*a3f0*/  @!P2 NANOSLEEP.SYNCS 0x989680 ;  /* 0x009896800000a95d */ /* 0x004fea0003900000 */
[----:B------:R-:W2:Y:S02]  /*a400*/  @!P2 SYNCS.PHASECHK.TRANS64 P2, [R0+URZ+0x378], R8 ;  /* 0x000378080000a5a7 */ /* 0x000ea400080410ff */
[----:B--2---:R-:W-:Y:S05]  /*a410*/  @!P2 BRA `(.L_x_281) ;  /* 0xfffffffc00f0a947 */ /* 0x004fea000383ffff */
[----:B------:R-:W-:Y:S05]  /*a420*/  BRA `(.L_x_128) ;  /* 0xffffffc000fc7947 */ /* 0x000fea000383ffff */
.L_x_132:
[----:B-1----:R-:W-:Y:S07]  /*a430*/  MOV R0, UR17 ;  /* 0x0000001100007c02 */ /* 0x002fee0008000f00 */
.L_x_282:
[----:B-1----:R1:W2:Y:S02]  /*a440*/  SYNCS.PHASECHK.TRANS64.TRYWAIT P0, [R0+URZ+0x368], R6 ;  /* 0x00036806000075a7 */ /* 0x0022a400080011ff */
[----:B--2---:R-:W-:Y:S05]  /*a450*/  @!P0 NANOSLEEP.SYNCS 0x989680 ;  /* 0x009896800000895d */ /* 0x004fea0003900000 */
[----:B------:R-:W2:Y:S02]  /*a460*/  @!P0 SYNCS.PHASECHK.TRANS64 P0, [R0+URZ+0x368], R6 ;  /* 0x00036806000085a7 */ /* 0x000ea400080010ff */
[----:B--2---:R-:W-:Y:S05]  /*a470*/  @!P0 BRA `(.L_x_282) ;  /* 0xfffffffc00f08947 */ /* 0x004fea000383ffff */
[----:B------:R-:W-:Y:S05]  /*a480*/  BRA `(.L_x_283) ;  /* 0xffffffc4004c7947 */ /* 0x000fea000383ffff */
.L_x_135:
[----:B---3--:R3:W1:Y:S02]  /*a490*/  SYNCS.PHASECHK.TRANS64.TRYWAIT P0, [R3+URZ+0x380], R0 ;  /* 0x00038000030075a7 */ /* 0x00866400080011ff */
[----:B-1----:R-:W-:Y:S05]  /*a4a0*/  @!P0 NANOSLEEP.SYNCS 0x989680 ;  /* 0x009896800000895d */ /* 0x002fea0003900000 */
[----:B------:R-:W1:Y:S02]  /*a4b0*/  @!P0 SYNCS.PHASECHK.TRANS64 P0, [R3+URZ+0x380], R0 ;  /* 0x00038000030085a7 */ /* 0x000e6400080010ff */
[----:B-1----:R-:W-:Y:S05]  /*a4c0*/  @!P0 BRA `(.L_x_135) ;  /* 0xfffffffc00f08947 */ /* 0x002fea000383ffff */
[----:B------:R-:W-:Y:S05]  /*a4d0*/  BRA `(.L_x_284) ;  /* 0xffffffc800987947 */ /* 0x000fea000383ffff */
.L_x_146:
[----:B-1----:R-:W-:Y:S04]  /*a4e0*/  MOV R0, UR44 ;  /* 0x0000002c00007c02 */ /* 0x002fe80008000f00 */
[----:B------:R1:W2:Y:S03]  /*a4f0*/  SYNCS.PHASECHK.TRANS64.TRYWAIT P1, [R0+URZ+0x360], R4 ;  /* 0x00036004000075a7 */ /* 0x0002a600080211ff */
[----:B--2---:R-:W-:Y:S05]  /*a500*/  @!P1 NANOSLEEP.SYNCS 0x989680 ;  /* 0x009896800000995d */ /* 0x004fea0003900000 */
[----:B------:R-:W2:Y:S02]  /*a510*/  @!P1 SYNCS.PHASECHK.TRANS64 P1, [R0+URZ+0x360], R4 ;  /* 0x00036004000095a7 */ /* 0x000ea400080210ff */
[----:B--2---:R-:W-:Y:S05]  /*a520*/  @!P1 BRA `(.L_x_146) ;  /* 0xfffffffc00ec9947 */ /* 0x004fea000383ffff */
[----:B------:R-:W-:Y:S05]  /*a530*/  BRA `(.L_x_145) ;  /* 0xffffffd400e87947 */ /* 0x000fea000383ffff */
.L_x_148:
[----:B------:R1:W1:Y:S02]  /*a540*/  SYNCS.PHASECHK.TRANS64.TRYWAIT P1, [R22+URZ+0x3a0], R3 ;  /* 0x0003a003160075a7 */ /* 0x00026400080211ff */
[----:B-1----:R-:W-:Y:S05]  /*a550*/  @!P1 NANOSLEEP.SYNCS 0x989680 ;  /* 0x009896800000995d */ /* 0x002fea0003900000 */
[----:B------:R-:W1:Y:S02]  /*a560*/  @!P1 SYNCS.PHASECHK.TRANS64 P1, [R22+URZ+0x3a0], R3 ;  /* 0x0003a003160095a7 */ /* 0x000e6400080210ff */
[----:B-1----:R-:W-:Y:S05]  /*a570*/  @!P1 BRA `(.L_x_148) ;  /* 0xfffffffc00f09947 */ /* 0x002fea000383ffff */
[----:B------:R-:W-:Y:S05]  /*a580*/  BRA `(.L_x_147) ;  /* 0xffffffd800247947 */ /* 0x000fea000383ffff */
        .weak           $__internal_0_$__cuda_sm10x_tcgen05_guardrail_trap_col_being_dealloced_not_returned_by_alloc
        .type           $__internal_0_$__cuda_sm10x_tcgen05_guardrail_trap_col_being_dealloced_not_returned_by_alloc,@function
        .size           $__internal_0_$__cuda_sm10x_tcgen05_guardrail_trap_col_being_dealloced_not_returned_by_alloc,($__internal_1_$__cuda_sm10x_tcgen05_guardrail_trap_phase_invalid_during_alloc - $__internal_0_$__cuda_sm10x_tcgen05_guardrail_trap_col_being_dealloced_not_returned_by_alloc)
$__internal_0_$__cuda_sm10x_tcgen05_guardrail_trap_col_being_dealloced_not_returned_by_alloc:
[----:B------:R-:W-:Y:S05]  /*a590*/  BPT.TRAP 0x1 ;  /* 0x000000040000795c */ /* 0x000fea0000300000 */
[----:B------:R-:W-:-:S04]  /*a5a0*/  HFMA2 R3, -RZ, RZ, 0, 0 ;  /* 0x00000000ff037431 */ /* 0x000fc800000001ff */
[----:B------:R-:W-:Y:S05]  /*a5b0*/  RET.REL.NODEC R2 `(_ZN7cutlass13device_kernelINS_4gemm6kernel13GemmUniversalIN4cute5tupleIJiiiiEEENS1_10collective13CollectiveMmaINS1_35MainloopSm100TmaUmmaWarpSpecializedILi54ELi2ELi4ENS5_IJNS4_1CILi1EEENSA_ILi8EEESB_EEEEENS5_IJNSA_ILi64EEESF_NSA_ILi32EEEEEENS_12float_e4m3_tENS5_IJlSB_lEEESI_SJ_NS4_8TiledMMAINS4_8MMA_AtomIJNS4_10MMA_TraitsINS4_19SM100_MMA_F8F6F4_SSEJSI_SI_fSF_SF_NS4_17integral_constantINS4_4UMMA5MajorELSQ_0EEESR_NSO_INSP_7ScaleInELSS_0EEEST_EEEEEENS4_6LayoutINS5_IJSB_SB_SB_EEENS5_IJNSA_ILi0EEESY_SY_EEEEENS5_IJNS4_10UnderscoreES11_S11_EEEEENS4_23SM90_TMA_LOAD_MULTICASTENS4_14ComposedLayoutINS4_7SwizzleILi1ELi4ELi3EEENS4_18smem_ptr_flag_bitsILi8EEENSW_INS5_IJSC_SG_EEENS5_IJSG_SB_EEEEEEEvNS4_8identityENS4_13SM90_TMA_LOADES1D_vS1E_EENS_8epilogue10collective18CollectiveEpilogueINS1H_23Sm100TmaWarpSpecializedILi1ELi1ELi32ELb0ELb0EEEJSH_NS5_IJNSW_ISF_SB_EES1M_EEESI_SJ_SI_SJ_NS1H_6fusion15FusionCallbacksIS1L_NS1O_17LinearCombinationISI_fSI_fLNS_15FloatRoundStyleE2EEESH_S1N_JEEENS4_5SM1004TMEM4LOAD26SM100_TMEM_LOAD_16dp32b32xES1F_NS15_INS16_ILi2ELi4ELi3EEES19_NSW_INS5_IJSC_SF_EEENS5_IJSF_SB_EEEEEEENS4_39AutoVectorizingCopyWithAssumedAlignmentILi128EEENS4_14SM90_TMA_STOREES22_S24_S24_EEEvvEEEEvNT_6ParamsE) ;  /* 0xffffff5802907950 */ /* 0x000fea0003c3ffff */
        .weak           $__internal_1_$__cuda_sm10x_tcgen05_guardrail_trap_phase_invalid_during_alloc
        .type           $__internal_1_$__cuda_sm10x_tcgen05_guardrail_trap_phase_invalid_during_alloc,@function
        .size           $__internal_1_$__cuda_sm10x_tcgen05_guardrail_trap_phase_invalid_during_alloc,($__internal_2_$__cuda_sm10x_tcgen05_guardrail_trap_unallocated_columns_being_dealloced - $__internal_1_$__cuda_sm10x_tcgen05_guardrail_trap_phase_invalid_during_alloc)
$__internal_1_$__cuda_sm10x_tcgen05_guardrail_trap_phase_invalid_during_alloc:
[----:B------:R-:W-:Y:S05]  /*a5c0*/  BPT.TRAP 0x1 ;  /* 0x000000040000795c */ /* 0x000fea0000300000 */
[----:B------:R-:W-:-:S04]  /*a5d0*/  MOV R5, 0x0 ;  /* 0x0000000000057802 */ /* 0x000fc80000000f00 */
[----:B------:R-:W-:Y:S05]  /*a5e0*/  RET.REL.NODEC R4 `(_ZN7cutlass13device_kernelINS_4gemm6kernel13GemmUniversalIN4cute5tupleIJiiiiEEENS1_10collective13CollectiveMmaINS1_35MainloopSm100TmaUmmaWarpSpecializedILi54ELi2ELi4ENS5_IJNS4_1CILi1EEENSA_ILi8EEESB_EEEEENS5_IJNSA_ILi64EEESF_NSA_ILi32EEEEEENS_12float_e4m3_tENS5_IJlSB_lEEESI_SJ_NS4_8TiledMMAINS4_8MMA_AtomIJNS4_10MMA_TraitsINS4_19SM100_MMA_F8F6F4_SSEJSI_SI_fSF_SF_NS4_17integral_constantINS4_4UMMA5MajorELSQ_0EEESR_NSO_INSP_7ScaleInELSS_0EEEST_EEEEEENS4_6LayoutINS5_IJSB_SB_SB_EEENS5_IJNSA_ILi0EEESY_SY_EEEEENS5_IJNS4_10UnderscoreES11_S11_EEEEENS4_23SM90_TMA_LOAD_MULTICASTENS4_14ComposedLayoutINS4_7SwizzleILi1ELi4ELi3EEENS4_18smem_ptr_flag_bitsILi8EEENSW_INS5_IJSC_SG_EEENS5_IJSG_SB_EEEEEEEvNS4_8identityENS4_13SM90_TMA_LOADES1D_vS1E_EENS_8epilogue10collective18CollectiveEpilogueINS1H_23Sm100TmaWarpSpecializedILi1ELi1ELi32ELb0ELb0EEEJSH_NS5_IJNSW_ISF_SB_EES1M_EEESI_SJ_SI_SJ_NS1H_6fusion15FusionCallbacksIS1L_NS1O_17LinearCombinationISI_fSI_fLNS_15FloatRoundStyleE2EEESH_S1N_JEEENS4_5SM1004TMEM4LOAD26SM100_TMEM_LOAD_16dp32b32xES1F_NS15_INS16_ILi2ELi4ELi3EEES19_NSW_INS5_IJSC_SF_EEENS5_IJSF_SB_EEEEEEENS4_39AutoVectorizingCopyWithAssumedAlignmentILi128EEENS4_14SM90_TMA_STOREES22_S24_S24_EEEvvEEEEvNT_6ParamsE) ;  /* 0xffffff5804847950 */ /* 0x000fea0003c3ffff */
        .weak           $__internal_2_$__cuda_sm10x_tcgen05_guardrail_trap_unallocated_columns_being_dealloced
        .type           $__internal_2_$__cuda_sm10x_tcgen05_guardrail_trap_unallocated_columns_being_dealloced,@function
        .size           $__internal_2_$__cuda_sm10x_tcgen05_guardrail_trap_unallocated_columns_being_dealloced,(.L_x_286 - $__internal_2_$__cuda_sm10x_tcgen05_guardrail_trap_unallocated_columns_being_dealloced)
$__internal_2_$__cuda_sm10x_tcgen05_guardrail_trap_unallocated_columns_being_dealloced:
[----:B------:R-:W-:Y:S05]  /*a5f0*/  BPT.TRAP 0x1 ;  /* 0x000000040000795c */ /* 0x000fea0000300000 */
[----:B------:R-:W-:-:S04]  /*a600*/  HFMA2 R3, -RZ, RZ, 0, 0 ;  /* 0x00000000ff037431 */ /* 0x000fc800000001ff */
[----:B------:R-:W-:Y:S05]  /*a610*/  RET.REL.NODEC R2 `(_ZN7cutlass13device_kernelINS_4gemm6kernel13GemmUniversalIN4cute5tupleIJiiiiEEENS1_10collective13CollectiveMmaINS1_35MainloopSm100TmaUmmaWarpSpecializedILi54ELi2ELi4ENS5_IJNS4_1CILi1EEENSA_ILi8EEESB_EEEEENS5_IJNSA_ILi64EEESF_NSA_ILi32EEEEEENS_12float_e4m3_tENS5_IJlSB_lEEESI_SJ_NS4_8TiledMMAINS4_8MMA_AtomIJNS4_10MMA_TraitsINS4_19SM100_MMA_F8F6F4_SSEJSI_SI_fSF_SF_NS4_17integral_constantINS4_4UMMA5MajorELSQ_0EEESR_NSO_INSP_7ScaleInELSS_0EEEST_EEEEEENS4_6LayoutINS5_IJSB_SB_SB_EEENS5_IJNSA_ILi0EEESY_SY_EEEEENS5_IJNS4_10UnderscoreES11_S11_EEEEENS4_23SM90_TMA_LOAD_MULTICASTENS4_14ComposedLayoutINS4_7SwizzleILi1ELi4ELi3EEENS4_18smem_ptr_flag_bitsILi8EEENSW_INS5_IJSC_SG_EEENS5_IJSG_SB_EEEEEEEvNS4_8identityENS4_13SM90_TMA_LOADES1D_vS1E_EENS_8epilogue10collective18CollectiveEpilogueINS1H_23Sm100TmaWarpSpecializedILi1ELi1ELi32ELb0ELb0EEEJSH_NS5_IJNSW_ISF_SB_EES1M_EEESI_SJ_SI_SJ_NS1H_6fusion15FusionCallbacksIS1L_NS1O_17LinearCombinationISI_fSI_fLNS_15FloatRoundStyleE2EEESH_S1N_JEEENS4_5SM1004TMEM4LOAD26SM100_TMEM_LOAD_16dp32b32xES1F_NS15_INS16_ILi2ELi4ELi3EEES19_NSW_INS5_IJSC_SF_EEENS5_IJSF_SB_EEEEEEENS4_39AutoVectorizingCopyWithAssumedAlignmentILi128EEENS4_14SM90_TMA_STOREES22_S24_S24_EEEvvEEEEvNT_6ParamsE) ;  /* 0xffffff5802787950 */ /* 0x000fea0003c3ffff */
.L_x_285:
[----:B------:R-:W-:-:S00]  /*a620*/  BRA `(.L_x_285) ;  /* 0xfffffffc00fc7947 */ /* 0x000fc0000383ffff */
[----:B------:R-:W-:-:S00]  /*a630*/  NOP ;  /* 0x0000000000007918 */ /* 0x000fc00000000000 */
        /* <DEDUP_REMOVED lines=12> */
.L_x_286:


//--------------------- .nv.global.init           --------------------------
	.section	.nv.global.init,"aw",@progbits
.nv.global.init:
	.type		$str$27,@object
	.size		$str$27,($str$28 - $str$27)
$str$27:
        /*0000*/ 	.byte	0x28, 0x61, 0x64, 0x64, 0x72, 0x65, 0x73, 0x73, 0x20, 0x26, 0x20, 0x6d, 0x61, 0x73, 0x6b, 0x29
        /*0010*/ 	.byte	0x20, 0x3d, 0x3d, 0x20, 0x30, 0x00
	.type		$str$28,@object
	.size		$str$28,($str$26 - $str$28)
$str$28:
        /*0016*/ 	.byte	0x2f, 0x74, 0x6d, 0x70, 0x2f, 0x63, 0x75, 0x74, 0x6c, 0x61, 0x73, 0x73, 0x5f, 0x73, 0x77, 0x65
        /*0026*/ 	.byte	0x65, 0x70, 0x5f, 0x73, 0x72, 0x63, 0x2f, 0x69, 0x6e, 0x63, 0x6c, 0x75, 0x64, 0x65, 0x2f, 0x63
        /*0036*/ 	.byte	0x75, 0x74, 0x65, 0x2f, 0x70, 0x6f, 0x69, 0x6e, 0x74, 0x65, 0x72, 0x5f, 0x66, 0x6c, 0x61, 0x67
        /*0046*/ 	.byte	0x67, 0x65, 0x64, 0x2e, 0x68, 0x70, 0x70, 0x00
	.type		$str$26,@object
	.size		$str$26,($str$25 - $str$26)
$str$26:
        /*004e*/ 	.byte	0x2f, 0x74, 0x6d, 0x70, 0x2f, 0x63, 0x75, 0x74, 0x6c, 0x61, 0x73, 0x73, 0x5f, 0x73, 0x77, 0x65
        /*005e*/ 	.byte	0x65, 0x70, 0x5f, 0x73, 0x72, 0x63, 0x2f, 0x69, 0x6e, 0x63, 0x6c, 0x75, 0x64, 0x65, 0x2f, 0x63
        /*006e*/ 	.byte	0x75, 0x74, 0x65, 0x2f, 0x61, 0x74, 0x6f, 0x6d, 0x2f, 0x63, 0x6f, 0x70, 0x79, 0x5f, 0x74, 0x72
        /*007e*/ 	.byte	0x61, 0x69, 0x74, 0x73, 0x5f, 0x73, 0x6d, 0x31, 0x30, 0x30, 0x2e, 0x68, 0x70, 0x70, 0x00
	.type		$str$25,@object
	.size		$str$25,(__unnamed_1 - $str$25)
$str$25:
        /*008d*/ 	.byte	0x28, 0x28, 0x75, 0x69, 0x6e, 0x74, 0x33, 0x32, 0x5f, 0x74, 0x28, 0x74, 0x68, 0x72, 0x65, 0x61
        /*009d*/ 	.byte	0x64, 0x49, 0x64, 0x78, 0x2e, 0x78, 0x29, 0x20, 0x2f, 0x20, 0x33, 0x32, 0x29, 0x20, 0x25, 0x20
        /*00ad*/ 	.byte	0x34, 0x29, 0x20, 0x3d, 0x3d, 0x20, 0x28, 0x28, 0x28, 0x74, 0x6d, 0x65, 0x6d, 0x5f, 0x61, 0x64
        /*00bd*/ 	.byte	0x64, 0x72, 0x20, 0x3e, 0x3e, 0x20, 0x31, 0x36, 0x29, 0x20, 0x2f, 0x20, 0x33, 0x32, 0x29, 0x20
        /*00cd*/ 	.byte	0x25, 0x20, 0x34, 0x29, 0x00
	.type		__unnamed_1,@object
	.size		__unnamed_1,(__unnamed_2 - __unnamed_1)
__unnamed_1:
        /*00d2*/ 	.byte	0x61, 0x75, 0x74, 0x6f, 0x20, 0x63, 0x75, 0x74, 0x65, 0x3a, 0x3a, 0x61, 0x73, 0x5f, 0x70, 0x6f
        /* <DEDUP_REMOVED lines=24> */
        /*0262*/ 	.byte	0x3c, 0x34, 0x30, 0x39, 0x36, 0x3e, 0x3e, 0x3e, 0x3e, 0x5d, 0x00
	.type		__unnamed_2,@object
	.size		__unnamed_2,(.L_2 - __unnamed_2)
__unnamed_2:
        /* <DEDUP_REMOVED lines=40> */
        /*04ed*/ 	.byte	0x74, 0x65, 0x3a, 0x3a, 0x43, 0x3c, 0x30, 0x3e, 0x3e, 0x3e, 0x3e, 0x5d, 0x00
.L_2:


//--------------------- .nv.shared._ZN7cutlass13device_kernelINS_4gemm6kernel13GemmUniversalIN4cute5tupleIJiiiiEEENS1_10collective13CollectiveMmaINS1_35MainloopSm100TmaUmmaWarpSpecializedILi54ELi2ELi4ENS5_IJNS4_1CILi1EEENSA_ILi8EEESB_EEEEENS5_IJNSA_ILi64EEESF_NSA_ILi32EEEEEENS_12float_e4m3_tENS5_IJlSB_lEEESI_SJ_NS4_8TiledMMAINS4_8MMA_AtomIJNS4_10MMA_TraitsINS4_19SM100_MMA_F8F6F4_SSEJSI_SI_fSF_SF_NS4_17integral_constantINS4_4UMMA5MajorELSQ_0EEESR_NSO_INSP_7ScaleInELSS_0EEEST_EEEEEENS4_6LayoutINS5_IJSB_SB_SB_EEENS5_IJNSA_ILi0EEESY_SY_EEEEENS5_IJNS4_10UnderscoreES11_S11_EEEEENS4_23SM90_TMA_LOAD_MULTICASTENS4_14ComposedLayoutINS4_7SwizzleILi1ELi4ELi3EEENS4_18smem_ptr_flag_bitsILi8EEENSW_INS5_IJSC_SG_EEENS5_IJSG_SB_EEEEEEEvNS4_8identityENS4_13SM90_TMA_LOADES1D_vS1E_EENS_8epilogue10collective18CollectiveEpilogueINS1H_23Sm100TmaWarpSpecializedILi1ELi1ELi32ELb0ELb0EEEJSH_NS5_IJNSW_ISF_SB_EES1M_EEESI_SJ_SI_SJ_NS1H_6fusion15FusionCallbacksIS1L_NS1O_17LinearCombinationISI_fSI_fLNS_15FloatRoundStyleE2EEESH_S1N_JEEENS4_5SM1004TMEM4LOAD26SM100_TMEM_LOAD_16dp32b32xES1F_NS15_INS16_ILi2ELi4ELi3EEES19_NSW_INS5_IJSC_SF_EEENS5_IJSF_SB_EEEEEEENS4_39AutoVectorizingCopyWithAssumedAlignmentILi128EEENS4_14SM90_TMA_STOREES22_S24_S24_EEEvvEEEEvNT_6ParamsE --------------------------
	.section	.nv.shared._ZN7cutlass13device_kernelINS_4gemm6kernel13GemmUniversalIN4cute5tupleIJiiiiEEENS1_10collective13CollectiveMmaINS1_35MainloopSm100TmaUmmaWarpSpecializedILi54ELi2ELi4ENS5_IJNS4_1CILi1EEENSA_ILi8EEESB_EEEEENS5_IJNSA_ILi64EEESF_NSA_ILi32EEEEEENS_12float_e4m3_tENS5_IJlSB_lEEESI_SJ_NS4_8TiledMMAINS4_8MMA_AtomIJNS4_10MMA_TraitsINS4_19SM100_MMA_F8F6F4_SSEJSI_SI_fSF_SF_NS4_17integral_constantINS4_4UMMA5MajorELSQ_0EEESR_NSO_INSP_7ScaleInELSS_0EEEST_EEEEEENS4_6LayoutINS5_IJSB_SB_SB_EEENS5_IJNSA_ILi0EEESY_SY_EEEEENS5_IJNS4_10UnderscoreES11_S11_EEEEENS4_23SM90_TMA_LOAD_MULTICASTENS4_14ComposedLayoutINS4_7SwizzleILi1ELi4ELi3EEENS4_18smem_ptr_flag_bitsILi8EEENSW_INS5_IJSC_SG_EEENS5_IJSG_SB_EEEEEEEvNS4_8identityENS4_13SM90_TMA_LOADES1D_vS1E_EENS_8epilogue10collective18CollectiveEpilogueINS1H_23Sm100TmaWarpSpecializedILi1ELi1ELi32ELb0ELb0EEEJSH_NS5_IJNSW_ISF_SB_EES1M_EEESI_SJ_SI_SJ_NS1H_6fusion15FusionCallbacksIS1L_NS1O_17LinearCombinationISI_fSI_fLNS_15FloatRoundStyleE2EEESH_S1N_JEEENS4_5SM1004TMEM4LOAD26SM100_TMEM_LOAD_16dp32b32xES1F_NS15_INS16_ILi2ELi4ELi3EEES19_NSW_INS5_IJSC_SF_EEENS5_IJSF_SB_EEEEEEENS4_39AutoVectorizingCopyWithAssumedAlignmentILi128EEENS4_14SM90_TMA_STOREES22_S24_S24_EEEvvEEEEvNT_6ParamsE,"aw",@nobits
	.sectionflags	@""
	.align	16
	.zero		1024


//--------------------- .nv.shared.reserved.0     --------------------------
	.section	.nv.shared.reserved.0,"aw",@nobits
	.weak		__nv_reservedSMEM_offset_0_alias
	.size		__nv_reservedSMEM_offset_0_alias, 0, 64
	.other		__nv_reservedSMEM_offset_0_alias,@"STO_CUDA_RESERVED_SHARED STV_DEFAULT"
__nv_reservedSMEM_offset_0_alias:
	.zero		0
.nv.shared.reserved.0:
	.zero		64
	.weak		__nv_reservedSMEM_tcgen05_partition
	.type		__nv_reservedSMEM_tcgen05_partition,@object
	.size		__nv_reservedSMEM_tcgen05_partition,(.L_0 - __nv_reservedSMEM_tcgen05_partition)
__nv_reservedSMEM_tcgen05_partition:
	.zero		32
.L_0:


//--------------------- .nv.global                --------------------------
	.section	.nv.global,"aw",@nobits
.nv.global:
	.type		_ZN40_INTERNAL_657d6ba2_4_k_cu_cf5b9ccf_302184cute1_E,@object
	.size		_ZN40_INTERNAL_657d6ba2_4_k_cu_cf5b9ccf_302184cute1_E,(_ZN40_INTERNAL_657d6ba2_4_k_cu_cf5b9ccf_302184cuda3std3__45__cpo6cbeginE - _ZN40_INTERNAL_657d6ba2_4_k_cu_cf5b9ccf_302184cute1_E)
_ZN40_INTERNAL_657d6ba2_4_k_cu_cf5b9ccf_302184cute1_E:
	.zero		1
	.type		_ZN40_INTERNAL_657d6ba2_4_k_cu_cf5b9ccf_302184cuda3std3__45__cpo6cbeginE,@object
	.size		_ZN40_INTERNAL_657d6ba2_4_k_cu_cf5b9ccf_302184cuda3std3__45__cpo6cbeginE,(_ZN40_INTERNAL_657d6ba2_4_k_cu_cf5b9ccf_302184cuda3std3__48in_placeE - _ZN40_INTERNAL_657d6ba2_4_k_cu_cf5b9ccf_302184cuda3std3__45__cpo6cbeginE)
_ZN40_INTERNAL_657d6ba2_4_k_cu_cf5b9ccf_302184cuda3std3__45__cpo6cbeginE:
	.zero		1
	.type		_ZN40_INTERNAL_657d6ba2_4_k_cu_cf5b9ccf_302184cuda3std3__48in_placeE,@object
	.size		_ZN40_INTERNAL_657d6ba2_4_k_cu_cf5b9ccf_302184cuda3std3__48in_placeE,(_ZN40_INTERNAL_657d6ba2_4_k_cu_cf5b9ccf_302184cuda3std6ranges3__45__cpo9iter_moveE - _ZN40_INTERNAL_657d6ba2_4_k_cu_cf5b9ccf_302184cuda3std3__48in_placeE)
_ZN40_INTERNAL_657d6ba2_4_k_cu_cf5b9ccf_302184cuda3std3__48in_placeE:
	.zero		1
	.type		_ZN40_INTERNAL_657d6ba2_4_k_cu_cf5b9ccf_302184cuda3std6ranges3__45__cpo9iter_moveE,@object
	.size		_ZN40_INTERNAL_657d6ba2_4_k_cu_cf5b9ccf_302184cuda3std6ranges3__45__cpo9iter_moveE,(_ZN40_INTERNAL_657d6ba2_4_k_cu_cf5b9ccf_302184cuda3std3__45__cpo5beginE - _ZN40_INTERNAL_657d6ba2_4_k_cu_cf5b9ccf_302184cuda3std6ranges3__45__cpo9iter_moveE)
_ZN40_INTERNAL_657d6ba2_4_k_cu_cf5b9ccf_302184cuda3std6ranges3__45__cpo9iter_moveE:
	.zero		1
	.type		_ZN40_INTERNAL_657d6ba2_4_k_cu_cf5b9ccf_302184cuda3std3__45__cpo5beginE,@object
	.size		_ZN40_INTERNAL_657d6ba2_4_k_cu_cf5b9ccf_302184cuda3std3__45__cpo5beginE,(_ZN40_INTERNAL_657d6ba2_4_k_cu_cf5b9ccf_302184cuda3std3__442_GLOBAL__N__657d6ba2_4_k_cu_cf5b9ccf_302186ignoreE - _ZN40_INTERNAL_657d6ba2_4_k_cu_cf5b9ccf_302184cuda3std3__45__cpo5beginE)
_ZN40_INTERNAL_657d6ba2_4_k_cu_cf5b9ccf_302184cuda3std3__45__cpo5beginE:
	.zero		1
	.type		_ZN40_INTERNAL_657d6ba2_4_k_cu_cf5b9ccf_302184cuda3std3__442_GLOBAL__N__657d6ba2_4_k_cu_cf5b9ccf_302186ignoreE,@object
	.size		_ZN40_INTERNAL_657d6ba2_4_k_cu_cf5b9ccf_302184cuda3std3__442_GLOBAL__N__657d6ba2_4_k_cu_cf5b9ccf_302186ignoreE,(_ZN40_INTERNAL_657d6ba2_4_k_cu_cf5b9ccf_302184cute7productE - _ZN40_INTERNAL_657d6ba2_4_k_cu_cf5b9ccf_302184cuda3std3__442_GLOBAL__N__657d6ba2_4_k_cu_cf5b9ccf_302186ignoreE)
_ZN40_INTERNAL_657d6ba2_4_k_cu_cf5b9ccf_302184cuda3std3__442_GLOBAL__N__657d6ba2_4_k_cu_cf5b9ccf_302186ignoreE:
	.zero		1
	.type		_ZN40_INTERNAL_657d6ba2_4_k_cu_cf5b9ccf_302184cute7productE,@object
	.size		_ZN40_INTERNAL_657d6ba2_4_k_cu_cf5b9ccf_302184cute7productE,(_ZN40_INTERNAL_657d6ba2_4_k_cu_cf5b9ccf_302184cuda3std3__45__cpo3endE - _ZN40_INTERNAL_657d6ba2_4_k_cu_cf5b9ccf_302184cute7productE)
_ZN40_INTERNAL_657d6ba2_4_k_cu_cf5b9ccf_302184cute7productE:
	.zero		1
	.type		_ZN40_INTERNAL_657d6ba2_4_k_cu_cf5b9ccf_302184cuda3std3__45__cpo3endE,@object
	.size		_ZN40_INTERNAL_657d6ba2_4_k_cu_cf5b9ccf_302184cuda3std3__45__cpo3endE,(_ZN40_INTERNAL_657d6ba2_4_k_cu_cf5b9ccf_302184cuda3std3__419piecewise_constructE - _ZN40_INTERNAL_657d6ba2_4_k_cu_cf5b9ccf_302184cuda3std3__45__cpo3endE)
_ZN40_INTERNAL_657d6ba2_4_k_cu_cf5b9ccf_302184cuda3std3__45__cpo3endE:
	.zero		1
	.type		_ZN40_INTERNAL_657d6ba2_4_k_cu_cf5b9ccf_302184cuda3std3__419piecewise_constructE,@object
	.size		_ZN40_INTERNAL_657d6ba2_4_k_cu_cf5b9ccf_302184cuda3std3__419piecewise_constructE,(_ZN40_INTERNAL_657d6ba2_4_k_cu_cf5b9ccf_302184cuda3std3__45__cpo4cendE - _ZN40_INTERNAL_657d6ba2_4_k_cu_cf5b9ccf_302184cuda3std3__419piecewise_constructE)
_ZN40_INTERNAL_657d6ba2_4_k_cu_cf5b9ccf_302184cuda3std3__419piecewise_constructE:
	.zero		1
	.type		_ZN40_INTERNAL_657d6ba2_4_k_cu_cf5b9ccf_302184cuda3std3__45__cpo4cendE,@object
	.size		_ZN40_INTERNAL_657d6ba2_4_k_cu_cf5b9ccf_302184cuda3std3__45__cpo4cendE,(_ZN40_INTERNAL_657d6ba2_4_k_cu_cf5b9ccf_302184cuda3std6ranges3__45__cpo4swapE - _ZN40_INTERNAL_657d6ba2_4_k_cu_cf5b9ccf_302184cuda3std3__45__cpo4cendE)
_ZN40_INTERNAL_657d6ba2_4_k_cu_cf5b9ccf_302184cuda3std3__45__cpo4cendE:
	.zero		1
	.type		_ZN40_INTERNAL_657d6ba2_4_k_cu_cf5b9ccf_302184cuda3std6ranges3__45__cpo4swapE,@object
	.size		_ZN40_INTERNAL_657d6ba2_4_k_cu_cf5b9ccf_302184cuda3std6ranges3__45__cpo4swapE,(.L_10 - _ZN40_INTERNAL_657d6ba2_4_k_cu_cf5b9ccf_302184cuda3std6ranges3__45__cpo4swapE)
_ZN40_INTERNAL_657d6ba2_4_k_cu_cf5b9ccf_302184cuda3std6ranges3__45__cpo4swapE:
	.zero		1
.L_10:


//--------------------- .nv.constant0._ZN7cutlass13device_kernelINS_4gemm6kernel13GemmUniversalIN4cute5tupleIJiiiiEEENS1_10collective13CollectiveMmaINS1_35MainloopSm100TmaUmmaWarpSpecializedILi54ELi2ELi4ENS5_IJNS4_1CILi1EEENSA_ILi8EEESB_EEEEENS5_IJNSA_ILi64EEESF_NSA_ILi32EEEEEENS_12float_e4m3_tENS5_IJlSB_lEEESI_SJ_NS4_8TiledMMAINS4_8MMA_AtomIJNS4_10MMA_TraitsINS4_19SM100_MMA_F8F6F4_SSEJSI_SI_fSF_SF_NS4_17integral_constantINS4_4UMMA5MajorELSQ_0EEESR_NSO_INSP_7ScaleInELSS_0EEEST_EEEEEENS4_6LayoutINS5_IJSB_SB_SB_EEENS5_IJNSA_ILi0EEESY_SY_EEEEENS5_IJNS4_10UnderscoreES11_S11_EEEEENS4_23SM90_TMA_LOAD_MULTICASTENS4_14ComposedLayoutINS4_7SwizzleILi1ELi4ELi3EEENS4_18smem_ptr_flag_bitsILi8EEENSW_INS5_IJSC_SG_EEENS5_IJSG_SB_EEEEEEEvNS4_8identityENS4_13SM90_TMA_LOADES1D_vS1E_EENS_8epilogue10collective18CollectiveEpilogueINS1H_23Sm100TmaWarpSpecializedILi1ELi1ELi32ELb0ELb0EEEJSH_NS5_IJNSW_ISF_SB_EES1M_EEESI_SJ_SI_SJ_NS1H_6fusion15FusionCallbacksIS1L_NS1O_17LinearCombinationISI_fSI_fLNS_15FloatRoundStyleE2EEESH_S1N_JEEENS4_5SM1004TMEM4LOAD26SM100_TMEM_LOAD_16dp32b32xES1F_NS15_INS16_ILi2ELi4ELi3EEES19_NSW_INS5_IJSC_SF_EEENS5_IJSF_SB_EEEEEEENS4_39AutoVectorizingCopyWithAssumedAlignmentILi128EEENS4_14SM90_TMA_STOREES22_S24_S24_EEEvvEEEEvNT_6ParamsE --------------------------
	.section	.nv.constant0._ZN7cutlass13device_kernelINS_4gemm6kernel13GemmUniversalIN4cute5tupleIJiiiiEEENS1_10collective13CollectiveMmaINS1_35MainloopSm100TmaUmmaWarpSpecializedILi54ELi2ELi4ENS5_IJNS4_1CILi1EEENSA_ILi8EEESB_EEEEENS5_IJNSA_ILi64EEESF_NSA_ILi32EEEEEENS_12float_e4m3_tENS5_IJlSB_lEEESI_SJ_NS4_8TiledMMAINS4_8MMA_AtomIJNS4_10MMA_TraitsINS4_19SM100_MMA_F8F6F4_SSEJSI_SI_fSF_SF_NS4_17integral_constantINS4_4UMMA5MajorELSQ_0EEESR_NSO_INSP_7ScaleInELSS_0EEEST_EEEEEENS4_6LayoutINS5_IJSB_SB_SB_EEENS5_IJNSA_ILi0EEESY_SY_EEEEENS5_IJNS4_10UnderscoreES11_S11_EEEEENS4_23SM90_TMA_LOAD_MULTICASTENS4_14ComposedLayoutINS4_7SwizzleILi1ELi4ELi3EEENS4_18smem_ptr_flag_bitsILi8EEENSW_INS5_IJSC_SG_EEENS5_IJSG_SB_EEEEEEEvNS4_8identityENS4_13SM90_TMA_LOADES1D_vS1E_EENS_8epilogue10collective18CollectiveEpilogueINS1H_23Sm100TmaWarpSpecializedILi1ELi1ELi32ELb0ELb0EEEJSH_NS5_IJNSW_ISF_SB_EES1M_EEESI_SJ_SI_SJ_NS1H_6fusion15FusionCallbacksIS1L_NS1O_17LinearCombinationISI_fSI_fLNS_15FloatRoundStyleE2EEESH_S1N_JEEENS4_5SM1004TMEM4LOAD26SM100_TMEM_LOAD_16dp32b32xES1F_NS15_INS16_ILi2ELi4ELi3EEES19_NSW_INS5_IJSC_SF_EEENS5_IJSF_SB_EEEEEEENS4_39AutoVectorizingCopyWithAssumedAlignmentILi128EEENS4_14SM90_TMA_STOREES22_S24_S24_EEEvvEEEEvNT_6ParamsE,"a",@progbits
	.sectionflags	@""
	.align	4
.nv.constant0._ZN7cutlass13device_kernelINS_4gemm6kernel13GemmUniversalIN4cute5tupleIJiiiiEEENS1_10collective13CollectiveMmaINS1_35MainloopSm100TmaUmmaWarpSpecializedILi54ELi2ELi4ENS5_IJNS4_1CILi1EEENSA_ILi8EEESB_EEEEENS5_IJNSA_ILi64EEESF_NSA_ILi32EEEEEENS_12float_e4m3_tENS5_IJlSB_lEEESI_SJ_NS4_8TiledMMAINS4_8MMA_AtomIJNS4_10MMA_TraitsINS4_19SM100_MMA_F8F6F4_SSEJSI_SI_fSF_SF_NS4_17integral_constantINS4_4UMMA5MajorELSQ_0EEESR_NSO_INSP_7ScaleInELSS_0EEEST_EEEEEENS4_6LayoutINS5_IJSB_SB_SB_EEENS5_IJNSA_ILi0EEESY_SY_EEEEENS5_IJNS4_10UnderscoreES11_S11_EEEEENS4_23SM90_TMA_LOAD_MULTICASTENS4_14ComposedLayoutINS4_7SwizzleILi1ELi4ELi3EEENS4_18smem_ptr_flag_bitsILi8EEENSW_INS5_IJSC_SG_EEENS5_IJSG_SB_EEEEEEEvNS4_8identityENS4_13SM90_TMA_LOADES1D_vS1E_EENS_8epilogue10collective18CollectiveEpilogueINS1H_23Sm100TmaWarpSpecializedILi1ELi1ELi32ELb0ELb0EEEJSH_NS5_IJNSW_ISF_SB_EES1M_EEESI_SJ_SI_SJ_NS1H_6fusion15FusionCallbacksIS1L_NS1O_17LinearCombinationISI_fSI_fLNS_15FloatRoundStyleE2EEESH_S1N_JEEENS4_5SM1004TMEM4LOAD26SM100_TMEM_LOAD_16dp32b32xES1F_NS15_INS16_ILi2ELi4ELi3EEES19_NSW_INS5_IJSC_SF_EEENS5_IJSF_SB_EEEEEEENS4_39AutoVectorizingCopyWithAssumedAlignmentILi128EEENS4_14SM90_TMA_STOREES22_S24_S24_EEEvvEEEEvNT_6ParamsE:
	.zero		2944


//--------------------- SYMBOLS --------------------------

	.type		.nv.reservedSmem.offset0,@object
	.size		.nv.reservedSmem.offset0,0x4
	.type		.nv.reservedSmem.cap,@object
	.size		.nv.reservedSmem.cap,0x4
	.type		__assertfail,@function
